//
// Generated by NVIDIA NVVM Compiler
//
// Compiler Build ID: CL-36424714
// Cuda compilation tools, release 13.0, V13.0.88
// Based on NVVM 20.0.0
//

.version 9.0
.target sm_100
.address_size 64

	// .globl	_Z23naive_mxfp8_gemm_kernelPKhPKfS0_S2_Pfiii
.const .align 4 .b8 g_e4m3_lut[1024];
.extern .shared .align 16 .b8 smem_raw[];

.visible .entry _Z23naive_mxfp8_gemm_kernelPKhPKfS0_S2_Pfiii(
	.param .u64 .ptr .align 1 _Z23naive_mxfp8_gemm_kernelPKhPKfS0_S2_Pfiii_param_0,
	.param .u64 .ptr .align 1 _Z23naive_mxfp8_gemm_kernelPKhPKfS0_S2_Pfiii_param_1,
	.param .u64 .ptr .align 1 _Z23naive_mxfp8_gemm_kernelPKhPKfS0_S2_Pfiii_param_2,
	.param .u64 .ptr .align 1 _Z23naive_mxfp8_gemm_kernelPKhPKfS0_S2_Pfiii_param_3,
	.param .u64 .ptr .align 1 _Z23naive_mxfp8_gemm_kernelPKhPKfS0_S2_Pfiii_param_4,
	.param .u32 _Z23naive_mxfp8_gemm_kernelPKhPKfS0_S2_Pfiii_param_5,
	.param .u32 _Z23naive_mxfp8_gemm_kernelPKhPKfS0_S2_Pfiii_param_6,
	.param .u32 _Z23naive_mxfp8_gemm_kernelPKhPKfS0_S2_Pfiii_param_7
)
{
	.reg .pred 	%p<11>;
	.reg .b16 	%rs<15>;
	.reg .b32 	%r<69>;
	.reg .b32 	%f<61>;
	.reg .b64 	%rd<87>;

	ld.param.u64 	%rd9, [_Z23naive_mxfp8_gemm_kernelPKhPKfS0_S2_Pfiii_param_0];
	ld.param.u64 	%rd10, [_Z23naive_mxfp8_gemm_kernelPKhPKfS0_S2_Pfiii_param_1];
	ld.param.u64 	%rd11, [_Z23naive_mxfp8_gemm_kernelPKhPKfS0_S2_Pfiii_param_2];
	ld.param.u64 	%rd12, [_Z23naive_mxfp8_gemm_kernelPKhPKfS0_S2_Pfiii_param_3];
	ld.param.u32 	%r19, [_Z23naive_mxfp8_gemm_kernelPKhPKfS0_S2_Pfiii_param_5];
	ld.param.u32 	%r17, [_Z23naive_mxfp8_gemm_kernelPKhPKfS0_S2_Pfiii_param_6];
	ld.param.u32 	%r18, [_Z23naive_mxfp8_gemm_kernelPKhPKfS0_S2_Pfiii_param_7];
	cvta.to.global.u64 	%rd1, %rd12;
	cvta.to.global.u64 	%rd2, %rd11;
	cvta.to.global.u64 	%rd3, %rd10;
	cvta.to.global.u64 	%rd4, %rd9;
	mov.u32 	%r20, %ctaid.y;
	mov.u32 	%r21, %ntid.y;
	mov.u32 	%r22, %tid.y;
	mad.lo.s32 	%r1, %r20, %r21, %r22;
	mov.u32 	%r23, %ctaid.x;
	mov.u32 	%r24, %ntid.x;
	mov.u32 	%r25, %tid.x;
	mad.lo.s32 	%r2, %r23, %r24, %r25;
	setp.ge.s32 	%p1, %r1, %r19;
	setp.ge.s32 	%p2, %r2, %r17;
	or.pred  	%p3, %p1, %p2;
	@%p3 bra 	$L__BB0_11;
	setp.lt.s32 	%p4, %r18, 1;
	mov.f32 	%f60, 0f00000000;
	@%p4 bra 	$L__BB0_10;
	mul.lo.s32 	%r3, %r18, %r1;
	shr.u32 	%r27, %r18, 5;
	mul.lo.s32 	%r4, %r27, %r1;
	and.b32  	%r5, %r18, 3;
	setp.lt.u32 	%p5, %r18, 4;
	mov.f32 	%f60, 0f00000000;
	mov.b32 	%r68, 0;
	@%p5 bra 	$L__BB0_5;
	and.b32  	%r29, %r18, 2147483644;
	neg.s32 	%r65, %r29;
	cvt.u64.u32 	%rd13, %r3;
	add.s64 	%rd14, %rd13, %rd4;
	add.s64 	%rd86, %rd14, 1;
	mov.f32 	%f60, 0f00000000;
	mov.b32 	%r66, 0;
	mov.u64 	%rd16, g_e4m3_lut;
	cvt.s64.s32 	%rd28, %r17;
	mov.u32 	%r64, %r2;
$L__BB0_4:
	.pragma "nounroll";
	and.b32  	%r68, %r18, 2147483644;
	ld.global.nc.u8 	%rs1, [%rd86+-1];
	cvt.u32.u8 	%r30, %rs1;
	shr.u32 	%r31, %r66, 5;
	add.s32 	%r32, %r31, %r4;
	mul.wide.u32 	%rd15, %r30, 4;
	add.s64 	%rd17, %rd16, %rd15;
	ld.const.f32 	%f14, [%rd17];
	mul.wide.u32 	%rd18, %r32, 4;
	add.s64 	%rd19, %rd3, %rd18;
	ld.global.nc.f32 	%f15, [%rd19];
	mul.f32 	%f16, %f14, %f15;
	cvt.s64.s32 	%rd20, %r64;
	add.s64 	%rd21, %rd2, %rd20;
	ld.global.nc.u8 	%rs2, [%rd21];
	cvt.u32.u8 	%r33, %rs2;
	mad.lo.s32 	%r34, %r31, %r17, %r2;
	mul.wide.u32 	%rd22, %r33, 4;
	add.s64 	%rd23, %rd16, %rd22;
	ld.const.f32 	%f17, [%rd23];
	mul.wide.s32 	%rd24, %r34, 4;
	add.s64 	%rd25, %rd1, %rd24;
	ld.global.nc.f32 	%f18, [%rd25];
	mul.f32 	%f19, %f17, %f18;
	fma.rn.f32 	%f20, %f16, %f19, %f60;
	ld.global.nc.u8 	%rs3, [%rd86];
	cvt.u32.u8 	%r35, %rs3;
	mul.wide.u32 	%rd26, %r35, 4;
	add.s64 	%rd27, %rd16, %rd26;
	ld.const.f32 	%f21, [%rd27];
	mul.f32 	%f22, %f21, %f15;
	add.s64 	%rd29, %rd21, %rd28;
	ld.global.nc.u8 	%rs4, [%rd29];
	cvt.u32.u8 	%r36, %rs4;
	mul.wide.u32 	%rd30, %r36, 4;
	add.s64 	%rd31, %rd16, %rd30;
	ld.const.f32 	%f23, [%rd31];
	mul.f32 	%f24, %f23, %f18;
	fma.rn.f32 	%f25, %f22, %f24, %f20;
	ld.global.nc.u8 	%rs5, [%rd86+1];
	cvt.u32.u8 	%r37, %rs5;
	mul.wide.u32 	%rd32, %r37, 4;
	add.s64 	%rd33, %rd16, %rd32;
	ld.const.f32 	%f26, [%rd33];
	mul.f32 	%f27, %f26, %f15;
	add.s64 	%rd34, %rd29, %rd28;
	ld.global.nc.u8 	%rs6, [%rd34];
	cvt.u32.u8 	%r38, %rs6;
	mul.wide.u32 	%rd35, %r38, 4;
	add.s64 	%rd36, %rd16, %rd35;
	ld.const.f32 	%f28, [%rd36];
	mul.f32 	%f29, %f28, %f18;
	fma.rn.f32 	%f30, %f27, %f29, %f25;
	ld.global.nc.u8 	%rs7, [%rd86+2];
	cvt.u32.u8 	%r39, %rs7;
	mul.wide.u32 	%rd37, %r39, 4;
	add.s64 	%rd38, %rd16, %rd37;
	ld.const.f32 	%f31, [%rd38];
	mul.f32 	%f32, %f31, %f15;
	add.s64 	%rd39, %rd34, %rd28;
	ld.global.nc.u8 	%rs8, [%rd39];
	cvt.u32.u8 	%r40, %rs8;
	mul.wide.u32 	%rd40, %r40, 4;
	add.s64 	%rd41, %rd16, %rd40;
	ld.const.f32 	%f33, [%rd41];
	mul.f32 	%f34, %f33, %f18;
	fma.rn.f32 	%f60, %f32, %f34, %f30;
	add.s32 	%r66, %r66, 4;
	add.s32 	%r65, %r65, 4;
	shl.b32 	%r41, %r17, 2;
	add.s32 	%r64, %r64, %r41;
	add.s64 	%rd86, %rd86, 4;
	setp.ne.s32 	%p6, %r65, 0;
	@%p6 bra 	$L__BB0_4;
$L__BB0_5:
	setp.eq.s32 	%p7, %r5, 0;
	@%p7 bra 	$L__BB0_10;
	setp.eq.s32 	%p8, %r5, 1;
	@%p8 bra 	$L__BB0_8;
	add.s32 	%r42, %r68, %r3;
	cvt.u64.u32 	%rd42, %r42;
	add.s64 	%rd43, %rd4, %rd42;
	ld.global.nc.u8 	%rs9, [%rd43];
	cvt.u32.u8 	%r43, %rs9;
	shr.u32 	%r44, %r68, 5;
	add.s32 	%r45, %r44, %r4;
	mul.wide.u32 	%rd44, %r43, 4;
	mov.u64 	%rd45, g_e4m3_lut;
	add.s64 	%rd46, %rd45, %rd44;
	ld.const.f32 	%f36, [%rd46];
	mul.wide.u32 	%rd47, %r45, 4;
	add.s64 	%rd48, %rd3, %rd47;
	ld.global.nc.f32 	%f37, [%rd48];
	mul.f32 	%f38, %f36, %f37;
	mad.lo.s32 	%r46, %r68, %r17, %r2;
	cvt.s64.s32 	%rd49, %r46;
	add.s64 	%rd50, %rd2, %rd49;
	ld.global.nc.u8 	%rs10, [%rd50];
	cvt.u32.u8 	%r47, %rs10;
	mad.lo.s32 	%r48, %r44, %r17, %r2;
	mul.wide.u32 	%rd51, %r47, 4;
	add.s64 	%rd52, %rd45, %rd51;
	ld.const.f32 	%f39, [%rd52];
	mul.wide.s32 	%rd53, %r48, 4;
	add.s64 	%rd54, %rd1, %rd53;
	ld.global.nc.f32 	%f40, [%rd54];
	mul.f32 	%f41, %f39, %f40;
	fma.rn.f32 	%f42, %f38, %f41, %f60;
	add.s32 	%r49, %r68, 1;
	cvt.u64.u32 	%rd55, %r3;
	cvt.u64.u32 	%rd56, %r68;
	add.s64 	%rd57, %rd56, %rd55;
	add.s64 	%rd58, %rd4, %rd57;
	ld.global.nc.u8 	%rs11, [%rd58+1];
	cvt.u32.u8 	%r50, %rs11;
	shr.u32 	%r51, %r49, 5;
	add.s32 	%r52, %r51, %r4;
	mul.wide.u32 	%rd59, %r50, 4;
	add.s64 	%rd60, %rd45, %rd59;
	ld.const.f32 	%f43, [%rd60];
	mul.wide.u32 	%rd61, %r52, 4;
	add.s64 	%rd62, %rd3, %rd61;
	ld.global.nc.f32 	%f44, [%rd62];
	mul.f32 	%f45, %f43, %f44;
	cvt.s64.s32 	%rd63, %r17;
	add.s64 	%rd64, %rd50, %rd63;
	ld.global.nc.u8 	%rs12, [%rd64];
	cvt.u32.u8 	%r53, %rs12;
	mad.lo.s32 	%r54, %r51, %r17, %r2;
	mul.wide.u32 	%rd65, %r53, 4;
	add.s64 	%rd66, %rd45, %rd65;
	ld.const.f32 	%f46, [%rd66];
	mul.wide.s32 	%rd67, %r54, 4;
	add.s64 	%rd68, %rd1, %rd67;
	ld.global.nc.f32 	%f47, [%rd68];
	mul.f32 	%f48, %f46, %f47;
	fma.rn.f32 	%f60, %f45, %f48, %f42;
	add.s32 	%r68, %r68, 2;
$L__BB0_8:
	and.b32  	%r55, %r18, 1;
	setp.eq.b32 	%p9, %r55, 1;
	not.pred 	%p10, %p9;
	@%p10 bra 	$L__BB0_10;
	add.s32 	%r56, %r68, %r3;
	cvt.u64.u32 	%rd69, %r56;
	add.s64 	%rd70, %rd4, %rd69;
	ld.global.nc.u8 	%rs13, [%rd70];
	cvt.u32.u8 	%r57, %rs13;
	shr.u32 	%r58, %r68, 5;
	add.s32 	%r59, %r58, %r4;
	mul.wide.u32 	%rd71, %r57, 4;
	mov.u64 	%rd72, g_e4m3_lut;
	add.s64 	%rd73, %rd72, %rd71;
	ld.const.f32 	%f49, [%rd73];
	mul.wide.u32 	%rd74, %r59, 4;
	add.s64 	%rd75, %rd3, %rd74;
	ld.global.nc.f32 	%f50, [%rd75];
	mul.f32 	%f51, %f49, %f50;
	mad.lo.s32 	%r60, %r68, %r17, %r2;
	cvt.s64.s32 	%rd76, %r60;
	add.s64 	%rd77, %rd2, %rd76;
	ld.global.nc.u8 	%rs14, [%rd77];
	cvt.u32.u8 	%r61, %rs14;
	mad.lo.s32 	%r62, %r58, %r17, %r2;
	mul.wide.u32 	%rd78, %r61, 4;
	add.s64 	%rd79, %rd72, %rd78;
	ld.const.f32 	%f52, [%rd79];
	mul.wide.s32 	%rd80, %r62, 4;
	add.s64 	%rd81, %rd1, %rd80;
	ld.global.nc.f32 	%f53, [%rd81];
	mul.f32 	%f54, %f52, %f53;
	fma.rn.f32 	%f60, %f51, %f54, %f60;
$L__BB0_10:
	ld.param.u64 	%rd85, [_Z23naive_mxfp8_gemm_kernelPKhPKfS0_S2_Pfiii_param_4];
	mad.lo.s32 	%r63, %r17, %r1, %r2;
	cvta.to.global.u64 	%rd82, %rd85;
	mul.wide.s32 	%rd83, %r63, 4;
	add.s64 	%rd84, %rd82, %rd83;
	st.global.f32 	[%rd84], %f60;
$L__BB0_11:
	ret;

}
	// .globl	_Z20tc_mxfp8_gemm_kernelPKhPKfS0_S2_Pfiii
.visible .entry _Z20tc_mxfp8_gemm_kernelPKhPKfS0_S2_Pfiii(
	.param .u64 .ptr .align 1 _Z20tc_mxfp8_gemm_kernelPKhPKfS0_S2_Pfiii_param_0,
	.param .u64 .ptr .align 1 _Z20tc_mxfp8_gemm_kernelPKhPKfS0_S2_Pfiii_param_1,
	.param .u64 .ptr .align 1 _Z20tc_mxfp8_gemm_kernelPKhPKfS0_S2_Pfiii_param_2,
	.param .u64 .ptr .align 1 _Z20tc_mxfp8_gemm_kernelPKhPKfS0_S2_Pfiii_param_3,
	.param .u64 .ptr .align 1 _Z20tc_mxfp8_gemm_kernelPKhPKfS0_S2_Pfiii_param_4,
	.param .u32 _Z20tc_mxfp8_gemm_kernelPKhPKfS0_S2_Pfiii_param_5,
	.param .u32 _Z20tc_mxfp8_gemm_kernelPKhPKfS0_S2_Pfiii_param_6,
	.param .u32 _Z20tc_mxfp8_gemm_kernelPKhPKfS0_S2_Pfiii_param_7
)
{
	.reg .pred 	%p<114>;
	.reg .b16 	%rs<79>;
	.reg .b32 	%r<693>;
	.reg .b32 	%f<483>;
	.reg .b64 	%rd<231>;

	ld.param.u64 	%rd11, [_Z20tc_mxfp8_gemm_kernelPKhPKfS0_S2_Pfiii_param_0];
	ld.param.u64 	%rd14, [_Z20tc_mxfp8_gemm_kernelPKhPKfS0_S2_Pfiii_param_1];
	ld.param.u64 	%rd15, [_Z20tc_mxfp8_gemm_kernelPKhPKfS0_S2_Pfiii_param_2];
	ld.param.u64 	%rd12, [_Z20tc_mxfp8_gemm_kernelPKhPKfS0_S2_Pfiii_param_3];
	ld.param.u32 	%r161, [_Z20tc_mxfp8_gemm_kernelPKhPKfS0_S2_Pfiii_param_5];
	ld.param.u32 	%r162, [_Z20tc_mxfp8_gemm_kernelPKhPKfS0_S2_Pfiii_param_6];
	ld.param.u32 	%r163, [_Z20tc_mxfp8_gemm_kernelPKhPKfS0_S2_Pfiii_param_7];
	cvta.to.global.u64 	%rd1, %rd14;
	cvta.to.global.u64 	%rd2, %rd11;
	cvta.to.global.u64 	%rd3, %rd12;
	cvta.to.global.u64 	%rd4, %rd15;
	mov.u32 	%r164, %ctaid.y;
	mov.u32 	%r165, %ctaid.x;
	mov.u32 	%r1, %tid.x;
	shl.b32 	%r2, %r164, 7;
	shl.b32 	%r3, %r165, 7;
	mov.u32 	%r4, %ntid.x;
	shr.u32 	%r5, %r163, 5;
	add.s32 	%r166, %r1, %r4;
	cvt.u16.u32 	%rs2, %r166;
	xor.b16  	%rs3, %rs2, 4095;
	cvt.u16.u32 	%rs4, %r4;
	div.u16 	%rs5, %rs3, %rs4;
	and.b16  	%rs1, %rs5, 3;
	xor.b16  	%rs6, %rs1, 2;
	cvt.u32.u16 	%r6, %rs6;
	setp.eq.s16 	%p1, %rs1, 2;
	mov.u32 	%r675, %r1;
	@%p1 bra 	$L__BB1_6;
	neg.s32 	%r673, %r6;
	mov.u64 	%rd21, g_e4m3_lut;
	mov.u32 	%r675, %r1;
$L__BB1_2:
	.pragma "nounroll";
	shr.u32 	%r10, %r675, 5;
	and.b32  	%r11, %r675, 31;
	add.s32 	%r12, %r10, %r2;
	setp.lt.s32 	%p2, %r12, %r161;
	setp.lt.s32 	%p3, %r11, %r163;
	and.pred  	%p4, %p3, %p2;
	@%p4 bra 	$L__BB1_4;
	mov.f32 	%f193, 0f00000000;
	// begin inline asm
	{  cvt.rn.f16.f32 %rs7, %f193;}

	// end inline asm
	shl.b32 	%r167, %r10, 6;
	mov.u32 	%r168, smem_raw;
	add.s32 	%r169, %r168, %r167;
	shl.b32 	%r170, %r11, 1;
	add.s32 	%r171, %r169, %r170;
	st.shared.u16 	[%r171], %rs7;
	bra.uni 	$L__BB1_5;
$L__BB1_4:
	mad.lo.s32 	%r172, %r12, %r163, %r11;
	cvt.u64.u32 	%rd16, %r172;
	add.s64 	%rd17, %rd2, %rd16;
	ld.global.nc.u8 	%rs9, [%rd17];
	cvt.u32.u8 	%r173, %rs9;
	mul.lo.s32 	%r174, %r12, %r5;
	mul.wide.u32 	%rd18, %r174, 4;
	add.s64 	%rd19, %rd1, %rd18;
	ld.global.nc.f32 	%f195, [%rd19];
	mul.wide.u32 	%rd20, %r173, 4;
	add.s64 	%rd22, %rd21, %rd20;
	ld.const.f32 	%f196, [%rd22];
	mul.f32 	%f194, %f195, %f196;
	// begin inline asm
	{  cvt.rn.f16.f32 %rs8, %f194;}

	// end inline asm
	shl.b32 	%r175, %r10, 6;
	mov.u32 	%r176, smem_raw;
	add.s32 	%r177, %r176, %r175;
	shl.b32 	%r178, %r11, 1;
	add.s32 	%r179, %r177, %r178;
	st.shared.u16 	[%r179], %rs8;
$L__BB1_5:
	add.s32 	%r675, %r675, %r4;
	add.s32 	%r673, %r673, 1;
	setp.ne.s32 	%p5, %r673, 0;
	@%p5 bra 	$L__BB1_2;
$L__BB1_6:
	shl.b32 	%r180, %r4, 1;
	add.s32 	%r678, %r675, %r180;
	shl.b32 	%r17, %r4, 2;
	mad.lo.s32 	%r677, %r4, 3, %r675;
	add.s32 	%r676, %r4, %r675;
	mov.u64 	%rd28, g_e4m3_lut;
$L__BB1_7:
	shr.u32 	%r24, %r675, 5;
	and.b32  	%r25, %r675, 31;
	add.s32 	%r26, %r24, %r2;
	setp.ge.s32 	%p6, %r26, %r161;
	setp.ge.s32 	%p7, %r25, %r163;
	or.pred  	%p8, %p7, %p6;
	@%p8 bra 	$L__BB1_9;
	mad.lo.s32 	%r186, %r26, %r163, %r25;
	cvt.u64.u32 	%rd23, %r186;
	add.s64 	%rd24, %rd2, %rd23;
	ld.global.nc.u8 	%rs12, [%rd24];
	cvt.u32.u8 	%r187, %rs12;
	mul.lo.s32 	%r188, %r26, %r5;
	mul.wide.u32 	%rd25, %r188, 4;
	add.s64 	%rd26, %rd1, %rd25;
	ld.global.nc.f32 	%f199, [%rd26];
	mul.wide.u32 	%rd27, %r187, 4;
	add.s64 	%rd29, %rd28, %rd27;
	ld.const.f32 	%f200, [%rd29];
	mul.f32 	%f198, %f199, %f200;
	// begin inline asm
	{  cvt.rn.f16.f32 %rs11, %f198;}

	// end inline asm
	shl.b32 	%r189, %r24, 6;
	mov.u32 	%r190, smem_raw;
	add.s32 	%r191, %r190, %r189;
	shl.b32 	%r192, %r25, 1;
	add.s32 	%r193, %r191, %r192;
	st.shared.u16 	[%r193], %rs11;
	bra.uni 	$L__BB1_10;
$L__BB1_9:
	mov.f32 	%f197, 0f00000000;
	// begin inline asm
	{  cvt.rn.f16.f32 %rs10, %f197;}

	// end inline asm
	shl.b32 	%r181, %r24, 6;
	mov.u32 	%r182, smem_raw;
	add.s32 	%r183, %r182, %r181;
	shl.b32 	%r184, %r25, 1;
	add.s32 	%r185, %r183, %r184;
	st.shared.u16 	[%r185], %rs10;
$L__BB1_10:
	shr.u32 	%r27, %r676, 5;
	and.b32  	%r28, %r676, 31;
	add.s32 	%r29, %r27, %r2;
	setp.lt.s32 	%p9, %r29, %r161;
	setp.lt.s32 	%p10, %r28, %r163;
	and.pred  	%p11, %p10, %p9;
	@%p11 bra 	$L__BB1_12;
	mov.f32 	%f201, 0f00000000;
	// begin inline asm
	{  cvt.rn.f16.f32 %rs13, %f201;}

	// end inline asm
	shl.b32 	%r194, %r27, 6;
	mov.u32 	%r195, smem_raw;
	add.s32 	%r196, %r195, %r194;
	shl.b32 	%r197, %r28, 1;
	add.s32 	%r198, %r196, %r197;
	st.shared.u16 	[%r198], %rs13;
	bra.uni 	$L__BB1_13;
$L__BB1_12:
	mad.lo.s32 	%r199, %r29, %r163, %r28;
	cvt.u64.u32 	%rd30, %r199;
	add.s64 	%rd31, %rd2, %rd30;
	ld.global.nc.u8 	%rs15, [%rd31];
	cvt.u32.u8 	%r200, %rs15;
	mul.lo.s32 	%r201, %r29, %r5;
	mul.wide.u32 	%rd32, %r201, 4;
	add.s64 	%rd33, %rd1, %rd32;
	ld.global.nc.f32 	%f203, [%rd33];
	mul.wide.u32 	%rd34, %r200, 4;
	add.s64 	%rd36, %rd28, %rd34;
	ld.const.f32 	%f204, [%rd36];
	mul.f32 	%f202, %f203, %f204;
	// begin inline asm
	{  cvt.rn.f16.f32 %rs14, %f202;}

	// end inline asm
	shl.b32 	%r202, %r27, 6;
	mov.u32 	%r203, smem_raw;
	add.s32 	%r204, %r203, %r202;
	shl.b32 	%r205, %r28, 1;
	add.s32 	%r206, %r204, %r205;
	st.shared.u16 	[%r206], %rs14;
$L__BB1_13:
	add.s32 	%r30, %r675, %r4;
	shr.u32 	%r31, %r678, 5;
	and.b32  	%r32, %r678, 31;
	add.s32 	%r33, %r31, %r2;
	setp.lt.s32 	%p12, %r33, %r161;
	setp.lt.s32 	%p13, %r32, %r163;
	and.pred  	%p14, %p13, %p12;
	@%p14 bra 	$L__BB1_15;
	mov.f32 	%f205, 0f00000000;
	// begin inline asm
	{  cvt.rn.f16.f32 %rs16, %f205;}

	// end inline asm
	shl.b32 	%r207, %r31, 6;
	mov.u32 	%r208, smem_raw;
	add.s32 	%r209, %r208, %r207;
	shl.b32 	%r210, %r32, 1;
	add.s32 	%r211, %r209, %r210;
	st.shared.u16 	[%r211], %rs16;
	bra.uni 	$L__BB1_16;
$L__BB1_15:
	mad.lo.s32 	%r212, %r33, %r163, %r32;
	cvt.u64.u32 	%rd37, %r212;
	add.s64 	%rd38, %rd2, %rd37;
	ld.global.nc.u8 	%rs18, [%rd38];
	cvt.u32.u8 	%r213, %rs18;
	mul.lo.s32 	%r214, %r33, %r5;
	mul.wide.u32 	%rd39, %r214, 4;
	add.s64 	%rd40, %rd1, %rd39;
	ld.global.nc.f32 	%f207, [%rd40];
	mul.wide.u32 	%rd41, %r213, 4;
	add.s64 	%rd43, %rd28, %rd41;
	ld.const.f32 	%f208, [%rd43];
	mul.f32 	%f206, %f207, %f208;
	// begin inline asm
	{  cvt.rn.f16.f32 %rs17, %f206;}

	// end inline asm
	shl.b32 	%r215, %r31, 6;
	mov.u32 	%r216, smem_raw;
	add.s32 	%r217, %r216, %r215;
	shl.b32 	%r218, %r32, 1;
	add.s32 	%r219, %r217, %r218;
	st.shared.u16 	[%r219], %rs17;
$L__BB1_16:
	add.s32 	%r34, %r30, %r4;
	shr.u32 	%r35, %r677, 5;
	and.b32  	%r36, %r677, 31;
	add.s32 	%r37, %r35, %r2;
	setp.lt.s32 	%p15, %r37, %r161;
	setp.lt.s32 	%p16, %r36, %r163;
	and.pred  	%p17, %p16, %p15;
	@%p17 bra 	$L__BB1_18;
	mov.f32 	%f209, 0f00000000;
	// begin inline asm
	{  cvt.rn.f16.f32 %rs19, %f209;}

	// end inline asm
	shl.b32 	%r220, %r35, 6;
	mov.u32 	%r221, smem_raw;
	add.s32 	%r222, %r221, %r220;
	shl.b32 	%r223, %r36, 1;
	add.s32 	%r224, %r222, %r223;
	st.shared.u16 	[%r224], %rs19;
	bra.uni 	$L__BB1_19;
$L__BB1_18:
	mad.lo.s32 	%r225, %r37, %r163, %r36;
	cvt.u64.u32 	%rd44, %r225;
	add.s64 	%rd45, %rd2, %rd44;
	ld.global.nc.u8 	%rs21, [%rd45];
	cvt.u32.u8 	%r226, %rs21;
	mul.lo.s32 	%r227, %r37, %r5;
	mul.wide.u32 	%rd46, %r227, 4;
	add.s64 	%rd47, %rd1, %rd46;
	ld.global.nc.f32 	%f211, [%rd47];
	mul.wide.u32 	%rd48, %r226, 4;
	add.s64 	%rd50, %rd28, %rd48;
	ld.const.f32 	%f212, [%rd50];
	mul.f32 	%f210, %f211, %f212;
	// begin inline asm
	{  cvt.rn.f16.f32 %rs20, %f210;}

	// end inline asm
	shl.b32 	%r228, %r35, 6;
	mov.u32 	%r229, smem_raw;
	add.s32 	%r230, %r229, %r228;
	shl.b32 	%r231, %r36, 1;
	add.s32 	%r232, %r230, %r231;
	st.shared.u16 	[%r232], %rs20;
$L__BB1_19:
	add.s32 	%r233, %r34, %r4;
	add.s32 	%r675, %r233, %r4;
	add.s32 	%r678, %r678, %r17;
	add.s32 	%r677, %r677, %r17;
	add.s32 	%r676, %r676, %r17;
	setp.lt.u32 	%p18, %r675, 4096;
	@%p18 bra 	$L__BB1_7;
	setp.eq.s16 	%p19, %rs1, 2;
	mov.u32 	%r682, %r1;
	@%p19 bra 	$L__BB1_26;
	neg.s32 	%r680, %r6;
	mov.u32 	%r682, %r1;
$L__BB1_22:
	.pragma "nounroll";
	shr.u32 	%r45, %r682, 7;
	and.b32  	%r46, %r682, 127;
	add.s32 	%r47, %r46, %r3;
	setp.lt.s32 	%p20, %r45, %r163;
	setp.lt.s32 	%p21, %r47, %r162;
	and.pred  	%p22, %p20, %p21;
	@%p22 bra 	$L__BB1_24;
	mov.f32 	%f213, 0f00000000;
	// begin inline asm
	{  cvt.rn.f16.f32 %rs22, %f213;}

	// end inline asm
	shl.b32 	%r235, %r45, 8;
	mov.u32 	%r236, smem_raw;
	add.s32 	%r237, %r236, %r235;
	shl.b32 	%r238, %r46, 1;
	add.s32 	%r239, %r237, %r238;
	st.shared.u16 	[%r239+16384], %rs22;
	bra.uni 	$L__BB1_25;
$L__BB1_24:
	mad.lo.s32 	%r240, %r45, %r162, %r47;
	cvt.u64.u32 	%rd51, %r240;
	add.s64 	%rd52, %rd4, %rd51;
	ld.global.nc.u8 	%rs24, [%rd52];
	cvt.u32.u8 	%r241, %rs24;
	mul.wide.u32 	%rd53, %r47, 4;
	add.s64 	%rd54, %rd3, %rd53;
	ld.global.nc.f32 	%f215, [%rd54];
	mul.wide.u32 	%rd55, %r241, 4;
	add.s64 	%rd57, %rd28, %rd55;
	ld.const.f32 	%f216, [%rd57];
	mul.f32 	%f214, %f215, %f216;
	// begin inline asm
	{  cvt.rn.f16.f32 %rs23, %f214;}

	// end inline asm
	shl.b32 	%r242, %r45, 8;
	mov.u32 	%r243, smem_raw;
	add.s32 	%r244, %r243, %r242;
	shl.b32 	%r245, %r46, 1;
	add.s32 	%r246, %r244, %r245;
	st.shared.u16 	[%r246+16384], %rs23;
$L__BB1_25:
	add.s32 	%r682, %r682, %r4;
	add.s32 	%r680, %r680, 1;
	setp.ne.s32 	%p23, %r680, 0;
	@%p23 bra 	$L__BB1_22;
$L__BB1_26:
	mov.u32 	%r256, smem_raw;
$L__BB1_27:
	shr.u32 	%r52, %r682, 7;
	and.b32  	%r53, %r682, 127;
	add.s32 	%r54, %r53, %r3;
	setp.ge.s32 	%p24, %r52, %r163;
	setp.ge.s32 	%p25, %r54, %r162;
	or.pred  	%p26, %p24, %p25;
	@%p26 bra 	$L__BB1_29;
	mad.lo.s32 	%r253, %r52, %r162, %r54;
	cvt.u64.u32 	%rd58, %r253;
	add.s64 	%rd59, %rd4, %rd58;
	ld.global.nc.u8 	%rs27, [%rd59];
	cvt.u32.u8 	%r254, %rs27;
	mul.wide.u32 	%rd60, %r54, 4;
	add.s64 	%rd61, %rd3, %rd60;
	ld.global.nc.f32 	%f219, [%rd61];
	mul.wide.u32 	%rd62, %r254, 4;
	add.s64 	%rd64, %rd28, %rd62;
	ld.const.f32 	%f220, [%rd64];
	mul.f32 	%f218, %f219, %f220;
	// begin inline asm
	{  cvt.rn.f16.f32 %rs26, %f218;}

	// end inline asm
	shl.b32 	%r255, %r52, 8;
	add.s32 	%r257, %r256, %r255;
	shl.b32 	%r258, %r53, 1;
	add.s32 	%r259, %r257, %r258;
	st.shared.u16 	[%r259+16384], %rs26;
	bra.uni 	$L__BB1_30;
$L__BB1_29:
	mov.f32 	%f217, 0f00000000;
	// begin inline asm
	{  cvt.rn.f16.f32 %rs25, %f217;}

	// end inline asm
	shl.b32 	%r248, %r52, 8;
	add.s32 	%r250, %r256, %r248;
	shl.b32 	%r251, %r53, 1;
	add.s32 	%r252, %r250, %r251;
	st.shared.u16 	[%r252+16384], %rs25;
$L__BB1_30:
	add.s32 	%r55, %r682, %r4;
	shr.u32 	%r56, %r55, 7;
	and.b32  	%r57, %r55, 127;
	add.s32 	%r260, %r57, %r3;
	setp.lt.s32 	%p27, %r56, %r163;
	setp.lt.s32 	%p28, %r260, %r162;
	and.pred  	%p29, %p27, %p28;
	@%p29 bra 	$L__BB1_32;
	mov.f32 	%f221, 0f00000000;
	// begin inline asm
	{  cvt.rn.f16.f32 %rs28, %f221;}

	// end inline asm
	shl.b32 	%r261, %r56, 8;
	add.s32 	%r263, %r256, %r261;
	shl.b32 	%r264, %r57, 1;
	add.s32 	%r265, %r263, %r264;
	st.shared.u16 	[%r265+16384], %rs28;
	bra.uni 	$L__BB1_33;
$L__BB1_32:
	mad.lo.s32 	%r266, %r56, %r162, %r260;
	cvt.u64.u32 	%rd65, %r266;
	add.s64 	%rd66, %rd4, %rd65;
	ld.global.nc.u8 	%rs30, [%rd66];
	cvt.u32.u8 	%r267, %rs30;
	mul.wide.u32 	%rd67, %r260, 4;
	add.s64 	%rd68, %rd3, %rd67;
	ld.global.nc.f32 	%f223, [%rd68];
	mul.wide.u32 	%rd69, %r267, 4;
	add.s64 	%rd71, %rd28, %rd69;
	ld.const.f32 	%f224, [%rd71];
	mul.f32 	%f222, %f223, %f224;
	// begin inline asm
	{  cvt.rn.f16.f32 %rs29, %f222;}

	// end inline asm
	shl.b32 	%r268, %r56, 8;
	add.s32 	%r270, %r256, %r268;
	shl.b32 	%r271, %r57, 1;
	add.s32 	%r272, %r270, %r271;
	st.shared.u16 	[%r272+16384], %rs29;
$L__BB1_33:
	add.s32 	%r59, %r55, %r4;
	shr.u32 	%r60, %r59, 7;
	and.b32  	%r61, %r59, 127;
	add.s32 	%r62, %r61, %r3;
	setp.lt.s32 	%p30, %r60, %r163;
	setp.lt.s32 	%p31, %r62, %r162;
	and.pred  	%p32, %p30, %p31;
	@%p32 bra 	$L__BB1_35;
	mov.f32 	%f225, 0f00000000;
	// begin inline asm
	{  cvt.rn.f16.f32 %rs31, %f225;}

	// end inline asm
	shl.b32 	%r274, %r60, 8;
	add.s32 	%r276, %r256, %r274;
	shl.b32 	%r277, %r61, 1;
	add.s32 	%r278, %r276, %r277;
	st.shared.u16 	[%r278+16384], %rs31;
	bra.uni 	$L__BB1_36;
$L__BB1_35:
	mad.lo.s32 	%r279, %r60, %r162, %r62;
	cvt.u64.u32 	%rd72, %r279;
	add.s64 	%rd73, %rd4, %rd72;
	ld.global.nc.u8 	%rs33, [%rd73];
	cvt.u32.u8 	%r280, %rs33;
	mul.wide.u32 	%rd74, %r62, 4;
	add.s64 	%rd75, %rd3, %rd74;
	ld.global.nc.f32 	%f227, [%rd75];
	mul.wide.u32 	%rd76, %r280, 4;
	add.s64 	%rd78, %rd28, %rd76;
	ld.const.f32 	%f228, [%rd78];
	mul.f32 	%f226, %f227, %f228;
	// begin inline asm
	{  cvt.rn.f16.f32 %rs32, %f226;}

	// end inline asm
	shl.b32 	%r281, %r60, 8;
	add.s32 	%r283, %r256, %r281;
	shl.b32 	%r284, %r61, 1;
	add.s32 	%r285, %r283, %r284;
	st.shared.u16 	[%r285+16384], %rs32;
$L__BB1_36:
	add.s32 	%r63, %r59, %r4;
	shr.u32 	%r64, %r63, 7;
	and.b32  	%r65, %r63, 127;
	add.s32 	%r66, %r65, %r3;
	setp.lt.s32 	%p33, %r64, %r163;
	setp.lt.s32 	%p34, %r66, %r162;
	and.pred  	%p35, %p33, %p34;
	@%p35 bra 	$L__BB1_38;
	mov.f32 	%f229, 0f00000000;
	// begin inline asm
	{  cvt.rn.f16.f32 %rs34, %f229;}

	// end inline asm
	shl.b32 	%r287, %r64, 8;
	add.s32 	%r289, %r256, %r287;
	shl.b32 	%r290, %r65, 1;
	add.s32 	%r291, %r289, %r290;
	st.shared.u16 	[%r291+16384], %rs34;
	bra.uni 	$L__BB1_39;
$L__BB1_38:
	mad.lo.s32 	%r292, %r64, %r162, %r66;
	cvt.u64.u32 	%rd79, %r292;
	add.s64 	%rd80, %rd4, %rd79;
	ld.global.nc.u8 	%rs36, [%rd80];
	cvt.u32.u8 	%r293, %rs36;
	mul.wide.u32 	%rd81, %r66, 4;
	add.s64 	%rd82, %rd3, %rd81;
	ld.global.nc.f32 	%f231, [%rd82];
	mul.wide.u32 	%rd83, %r293, 4;
	add.s64 	%rd85, %rd28, %rd83;
	ld.const.f32 	%f232, [%rd85];
	mul.f32 	%f230, %f231, %f232;
	// begin inline asm
	{  cvt.rn.f16.f32 %rs35, %f230;}

	// end inline asm
	shl.b32 	%r294, %r64, 8;
	add.s32 	%r296, %r256, %r294;
	shl.b32 	%r297, %r65, 1;
	add.s32 	%r298, %r296, %r297;
	st.shared.u16 	[%r298+16384], %rs35;
$L__BB1_39:
	add.s32 	%r682, %r63, %r4;
	setp.lt.u32 	%p36, %r682, 4096;
	@%p36 bra 	$L__BB1_27;
	bar.sync 	0;
	setp.lt.s32 	%p37, %r163, 1;
	mov.f32 	%f419, 0f00000000;
	mov.f32 	%f420, %f419;
	mov.f32 	%f421, %f419;
	mov.f32 	%f422, %f419;
	mov.f32 	%f423, %f419;
	mov.f32 	%f424, %f419;
	mov.f32 	%f425, %f419;
	mov.f32 	%f426, %f419;
	mov.f32 	%f427, %f419;
	mov.f32 	%f428, %f419;
	mov.f32 	%f429, %f419;
	mov.f32 	%f430, %f419;
	mov.f32 	%f431, %f419;
	mov.f32 	%f432, %f419;
	mov.f32 	%f433, %f419;
	mov.f32 	%f434, %f419;
	mov.f32 	%f435, %f419;
	mov.f32 	%f436, %f419;
	mov.f32 	%f437, %f419;
	mov.f32 	%f438, %f419;
	mov.f32 	%f439, %f419;
	mov.f32 	%f440, %f419;
	mov.f32 	%f441, %f419;
	mov.f32 	%f442, %f419;
	mov.f32 	%f443, %f419;
	mov.f32 	%f444, %f419;
	mov.f32 	%f445, %f419;
	mov.f32 	%f446, %f419;
	mov.f32 	%f447, %f419;
	mov.f32 	%f448, %f419;
	mov.f32 	%f449, %f419;
	mov.f32 	%f450, %f419;
	mov.f32 	%f451, %f419;
	mov.f32 	%f452, %f419;
	mov.f32 	%f453, %f419;
	mov.f32 	%f454, %f419;
	mov.f32 	%f455, %f419;
	mov.f32 	%f456, %f419;
	mov.f32 	%f457, %f419;
	mov.f32 	%f458, %f419;
	mov.f32 	%f459, %f419;
	mov.f32 	%f460, %f419;
	mov.f32 	%f461, %f419;
	mov.f32 	%f462, %f419;
	mov.f32 	%f463, %f419;
	mov.f32 	%f464, %f419;
	mov.f32 	%f465, %f419;
	mov.f32 	%f466, %f419;
	mov.f32 	%f467, %f419;
	mov.f32 	%f468, %f419;
	mov.f32 	%f469, %f419;
	mov.f32 	%f470, %f419;
	mov.f32 	%f471, %f419;
	mov.f32 	%f472, %f419;
	mov.f32 	%f473, %f419;
	mov.f32 	%f474, %f419;
	mov.f32 	%f475, %f419;
	mov.f32 	%f476, %f419;
	mov.f32 	%f477, %f419;
	mov.f32 	%f478, %f419;
	mov.f32 	%f479, %f419;
	mov.f32 	%f480, %f419;
	mov.f32 	%f481, %f419;
	mov.f32 	%f482, %f419;
	@%p37 bra 	$L__BB1_95;
	mov.b32 	%r684, 0;
	mov.f32 	%f419, 0f00000000;
	add.s32 	%r300, %r163, 31;
	shr.u32 	%r301, %r300, 5;
	add.s32 	%r302, %r301, -1;
	mov.u32 	%r685, %r684;
$L__BB1_42:
	shl.b32 	%r73, %r684, 5;
	add.s32 	%r74, %r73, 32;
	setp.ge.s32 	%p38, %r684, %r302;
	@%p38 bra 	$L__BB1_94;
	ld.param.u64 	%rd228, [_Z20tc_mxfp8_gemm_kernelPKhPKfS0_S2_Pfiii_param_0];
	cvta.to.global.u64 	%rd6, %rd228;
	shr.u32 	%r75, %r163, 5;
	add.s32 	%r76, %r1, %r4;
	add.s32 	%r77, %r76, %r4;
	setp.eq.s16 	%p39, %rs1, 2;
	shl.b32 	%r303, %r685, 13;
	xor.b32  	%r304, %r303, 8192;
	mov.u32 	%r305, smem_raw;
	add.s32 	%r78, %r305, %r304;
	mov.u32 	%r686, %r1;
	@%p39 bra 	$L__BB1_55;
	shr.u32 	%r79, %r1, 5;
	add.s32 	%r80, %r79, %r2;
	setp.lt.s32 	%p40, %r80, %r161;
	and.b32  	%r81, %r1, 31;
	add.s32 	%r82, %r81, %r74;
	setp.lt.s32 	%p41, %r82, %r163;
	and.pred  	%p42, %p40, %p41;
	@%p42 bra 	$L__BB1_46;
	mov.f32 	%f235, 0f00000000;
	// begin inline asm
	{  cvt.rn.f16.f32 %rs37, %f235;}

	// end inline asm
	shl.b32 	%r307, %r79, 6;
	add.s32 	%r308, %r78, %r307;
	shl.b32 	%r309, %r81, 1;
	add.s32 	%r310, %r308, %r309;
	st.shared.u16 	[%r310], %rs37;
	bra.uni 	$L__BB1_47;
$L__BB1_46:
	mul.lo.s32 	%r311, %r80, %r163;
	cvt.u64.u32 	%rd86, %r311;
	cvt.u64.u32 	%rd87, %r81;
	cvt.s64.s32 	%rd88, %r73;
	add.s64 	%rd89, %rd87, %rd88;
	add.s64 	%rd90, %rd89, %rd86;
	add.s64 	%rd91, %rd6, %rd90;
	ld.global.nc.u8 	%rs39, [%rd91+32];
	cvt.u32.u8 	%r313, %rs39;
	shr.s32 	%r314, %r82, 31;
	shr.u32 	%r315, %r314, 27;
	add.s32 	%r316, %r82, %r315;
	shr.s32 	%r317, %r316, 5;
	mad.lo.s32 	%r318, %r80, %r75, %r317;
	mul.wide.s32 	%rd92, %r318, 4;
	add.s64 	%rd93, %rd1, %rd92;
	ld.global.nc.f32 	%f237, [%rd93];
	mul.wide.u32 	%rd94, %r313, 4;
	add.s64 	%rd96, %rd28, %rd94;
	ld.const.f32 	%f238, [%rd96];
	mul.f32 	%f236, %f237, %f238;
	// begin inline asm
	{  cvt.rn.f16.f32 %rs38, %f236;}

	// end inline asm
	shl.b32 	%r319, %r79, 6;
	add.s32 	%r320, %r78, %r319;
	shl.b32 	%r321, %r1, 1;
	and.b32  	%r322, %r321, 62;
	add.s32 	%r323, %r320, %r322;
	st.shared.u16 	[%r323], %rs38;
$L__BB1_47:
	setp.eq.s16 	%p43, %rs1, 3;
	mov.u32 	%r686, %r76;
	@%p43 bra 	$L__BB1_55;
	shr.u32 	%r83, %r76, 5;
	add.s32 	%r84, %r83, %r2;
	setp.lt.s32 	%p44, %r84, %r161;
	and.b32  	%r324, %r76, 31;
	add.s32 	%r85, %r324, %r74;
	setp.lt.s32 	%p45, %r85, %r163;
	and.pred  	%p46, %p44, %p45;
	@%p46 bra 	$L__BB1_50;
	mov.f32 	%f239, 0f00000000;
	// begin inline asm
	{  cvt.rn.f16.f32 %rs40, %f239;}

	// end inline asm
	shl.b32 	%r325, %r83, 6;
	add.s32 	%r326, %r78, %r325;
	shl.b32 	%r327, %r76, 1;
	and.b32  	%r328, %r327, 62;
	add.s32 	%r329, %r326, %r328;
	st.shared.u16 	[%r329], %rs40;
	bra.uni 	$L__BB1_51;
$L__BB1_50:
	mul.lo.s32 	%r330, %r84, %r163;
	cvt.u64.u32 	%rd97, %r330;
	cvt.u64.u32 	%rd98, %r324;
	cvt.s64.s32 	%rd99, %r73;
	add.s64 	%rd100, %rd98, %rd99;
	add.s64 	%rd101, %rd100, %rd97;
	add.s64 	%rd102, %rd6, %rd101;
	ld.global.nc.u8 	%rs42, [%rd102+32];
	cvt.u32.u8 	%r332, %rs42;
	shr.s32 	%r333, %r85, 31;
	shr.u32 	%r334, %r333, 27;
	add.s32 	%r335, %r85, %r334;
	shr.s32 	%r336, %r335, 5;
	mad.lo.s32 	%r337, %r84, %r75, %r336;
	mul.wide.s32 	%rd103, %r337, 4;
	add.s64 	%rd104, %rd1, %rd103;
	ld.global.nc.f32 	%f241, [%rd104];
	mul.wide.u32 	%rd105, %r332, 4;
	add.s64 	%rd107, %rd28, %rd105;
	ld.const.f32 	%f242, [%rd107];
	mul.f32 	%f240, %f241, %f242;
	// begin inline asm
	{  cvt.rn.f16.f32 %rs41, %f240;}

	// end inline asm
	shl.b32 	%r338, %r83, 6;
	add.s32 	%r339, %r78, %r338;
	shl.b32 	%r340, %r76, 1;
	and.b32  	%r341, %r340, 62;
	add.s32 	%r342, %r339, %r341;
	st.shared.u16 	[%r342], %rs41;
$L__BB1_51:
	setp.eq.s16 	%p47, %rs1, 0;
	mov.u32 	%r686, %r77;
	@%p47 bra 	$L__BB1_55;
	add.s32 	%r686, %r77, %r4;
	shr.u32 	%r87, %r77, 5;
	add.s32 	%r88, %r87, %r2;
	setp.lt.s32 	%p48, %r88, %r161;
	and.b32  	%r89, %r77, 31;
	add.s32 	%r90, %r89, %r74;
	setp.lt.s32 	%p49, %r90, %r163;
	and.pred  	%p50, %p48, %p49;
	@%p50 bra 	$L__BB1_54;
	mov.f32 	%f243, 0f00000000;
	// begin inline asm
	{  cvt.rn.f16.f32 %rs43, %f243;}

	// end inline asm
	shl.b32 	%r344, %r87, 6;
	add.s32 	%r345, %r78, %r344;
	shl.b32 	%r346, %r89, 1;
	add.s32 	%r347, %r345, %r346;
	st.shared.u16 	[%r347], %rs43;
	bra.uni 	$L__BB1_55;
$L__BB1_54:
	mul.lo.s32 	%r348, %r88, %r163;
	cvt.u64.u32 	%rd108, %r348;
	cvt.u64.u32 	%rd109, %r89;
	cvt.s64.s32 	%rd110, %r73;
	add.s64 	%rd111, %rd109, %rd110;
	add.s64 	%rd112, %rd111, %rd108;
	add.s64 	%rd113, %rd6, %rd112;
	ld.global.nc.u8 	%rs45, [%rd113+32];
	cvt.u32.u8 	%r350, %rs45;
	shr.s32 	%r351, %r90, 31;
	shr.u32 	%r352, %r351, 27;
	add.s32 	%r353, %r90, %r352;
	shr.s32 	%r354, %r353, 5;
	mad.lo.s32 	%r355, %r88, %r75, %r354;
	mul.wide.s32 	%rd114, %r355, 4;
	add.s64 	%rd115, %rd1, %rd114;
	ld.global.nc.f32 	%f245, [%rd115];
	mul.wide.u32 	%rd116, %r350, 4;
	add.s64 	%rd118, %rd28, %rd116;
	ld.const.f32 	%f246, [%rd118];
	mul.f32 	%f244, %f245, %f246;
	// begin inline asm
	{  cvt.rn.f16.f32 %rs44, %f244;}

	// end inline asm
	shl.b32 	%r356, %r87, 6;
	add.s32 	%r357, %r78, %r356;
	shl.b32 	%r358, %r77, 1;
	and.b32  	%r359, %r358, 62;
	add.s32 	%r360, %r357, %r359;
	st.shared.u16 	[%r360], %rs44;
$L__BB1_55:
	shl.b32 	%r361, %r4, 1;
	add.s32 	%r689, %r361, %r686;
	mad.lo.s32 	%r688, %r4, 3, %r686;
	add.s32 	%r687, %r4, %r686;
	cvt.s64.s32 	%rd121, %r73;
$L__BB1_56:
	shr.u32 	%r99, %r686, 5;
	and.b32  	%r100, %r686, 31;
	add.s32 	%r101, %r99, %r2;
	add.s32 	%r102, %r100, %r74;
	setp.ge.s32 	%p51, %r101, %r161;
	setp.ge.s32 	%p52, %r102, %r163;
	or.pred  	%p53, %p51, %p52;
	@%p53 bra 	$L__BB1_58;
	mul.lo.s32 	%r366, %r101, %r163;
	cvt.u64.u32 	%rd119, %r366;
	cvt.u64.u32 	%rd120, %r100;
	add.s64 	%rd122, %rd120, %rd121;
	add.s64 	%rd123, %rd122, %rd119;
	add.s64 	%rd124, %rd6, %rd123;
	ld.global.nc.u8 	%rs48, [%rd124+32];
	cvt.u32.u8 	%r367, %rs48;
	shr.s32 	%r368, %r102, 31;
	shr.u32 	%r369, %r368, 27;
	add.s32 	%r370, %r102, %r369;
	shr.s32 	%r371, %r370, 5;
	mad.lo.s32 	%r372, %r101, %r75, %r371;
	mul.wide.s32 	%rd125, %r372, 4;
	add.s64 	%rd126, %rd1, %rd125;
	ld.global.nc.f32 	%f249, [%rd126];
	mul.wide.u32 	%rd127, %r367, 4;
	add.s64 	%rd129, %rd28, %rd127;
	ld.const.f32 	%f250, [%rd129];
	mul.f32 	%f248, %f249, %f250;
	// begin inline asm
	{  cvt.rn.f16.f32 %rs47, %f248;}

	// end inline asm
	shl.b32 	%r373, %r99, 6;
	add.s32 	%r374, %r78, %r373;
	shl.b32 	%r375, %r100, 1;
	add.s32 	%r376, %r374, %r375;
	st.shared.u16 	[%r376], %rs47;
	bra.uni 	$L__BB1_59;
$L__BB1_58:
	mov.f32 	%f247, 0f00000000;
	// begin inline asm
	{  cvt.rn.f16.f32 %rs46, %f247;}

	// end inline asm
	shl.b32 	%r362, %r99, 6;
	add.s32 	%r363, %r78, %r362;
	shl.b32 	%r364, %r100, 1;
	add.s32 	%r365, %r363, %r364;
	st.shared.u16 	[%r365], %rs46;
$L__BB1_59:
	shr.u32 	%r103, %r687, 5;
	and.b32  	%r104, %r687, 31;
	add.s32 	%r105, %r103, %r2;
	add.s32 	%r106, %r104, %r74;
	setp.lt.s32 	%p54, %r105, %r161;
	setp.lt.s32 	%p55, %r106, %r163;
	and.pred  	%p56, %p54, %p55;
	@%p56 bra 	$L__BB1_61;
	mov.f32 	%f251, 0f00000000;
	// begin inline asm
	{  cvt.rn.f16.f32 %rs49, %f251;}

	// end inline asm
	shl.b32 	%r377, %r103, 6;
	add.s32 	%r378, %r78, %r377;
	shl.b32 	%r379, %r104, 1;
	add.s32 	%r380, %r378, %r379;
	st.shared.u16 	[%r380], %rs49;
	bra.uni 	$L__BB1_62;
$L__BB1_61:
	mul.lo.s32 	%r381, %r105, %r163;
	cvt.u64.u32 	%rd130, %r381;
	cvt.u64.u32 	%rd131, %r104;
	add.s64 	%rd133, %rd131, %rd121;
	add.s64 	%rd134, %rd133, %rd130;
	add.s64 	%rd135, %rd6, %rd134;
	ld.global.nc.u8 	%rs51, [%rd135+32];
	cvt.u32.u8 	%r382, %rs51;
	shr.s32 	%r383, %r106, 31;
	shr.u32 	%r384, %r383, 27;
	add.s32 	%r385, %r106, %r384;
	shr.s32 	%r386, %r385, 5;
	mad.lo.s32 	%r387, %r105, %r75, %r386;
	mul.wide.s32 	%rd136, %r387, 4;
	add.s64 	%rd137, %rd1, %rd136;
	ld.global.nc.f32 	%f253, [%rd137];
	mul.wide.u32 	%rd138, %r382, 4;
	add.s64 	%rd140, %rd28, %rd138;
	ld.const.f32 	%f254, [%rd140];
	mul.f32 	%f252, %f253, %f254;
	// begin inline asm
	{  cvt.rn.f16.f32 %rs50, %f252;}

	// end inline asm
	shl.b32 	%r388, %r103, 6;
	add.s32 	%r389, %r78, %r388;
	shl.b32 	%r390, %r104, 1;
	add.s32 	%r391, %r389, %r390;
	st.shared.u16 	[%r391], %rs50;
$L__BB1_62:
	add.s32 	%r107, %r686, %r4;
	shr.u32 	%r108, %r689, 5;
	and.b32  	%r109, %r689, 31;
	add.s32 	%r110, %r108, %r2;
	add.s32 	%r111, %r109, %r74;
	setp.lt.s32 	%p57, %r110, %r161;
	setp.lt.s32 	%p58, %r111, %r163;
	and.pred  	%p59, %p57, %p58;
	@%p59 bra 	$L__BB1_64;
	mov.f32 	%f255, 0f00000000;
	// begin inline asm
	{  cvt.rn.f16.f32 %rs52, %f255;}

	// end inline asm
	shl.b32 	%r392, %r108, 6;
	add.s32 	%r393, %r78, %r392;
	shl.b32 	%r394, %r109, 1;
	add.s32 	%r395, %r393, %r394;
	st.shared.u16 	[%r395], %rs52;
	bra.uni 	$L__BB1_65;
$L__BB1_64:
	mul.lo.s32 	%r396, %r110, %r163;
	cvt.u64.u32 	%rd141, %r396;
	cvt.u64.u32 	%rd142, %r109;
	add.s64 	%rd144, %rd142, %rd121;
	add.s64 	%rd145, %rd144, %rd141;
	add.s64 	%rd146, %rd6, %rd145;
	ld.global.nc.u8 	%rs54, [%rd146+32];
	cvt.u32.u8 	%r397, %rs54;
	shr.s32 	%r398, %r111, 31;
	shr.u32 	%r399, %r398, 27;
	add.s32 	%r400, %r111, %r399;
	shr.s32 	%r401, %r400, 5;
	mad.lo.s32 	%r402, %r110, %r75, %r401;
	mul.wide.s32 	%rd147, %r402, 4;
	add.s64 	%rd148, %rd1, %rd147;
	ld.global.nc.f32 	%f257, [%rd148];
	mul.wide.u32 	%rd149, %r397, 4;
	add.s64 	%rd151, %rd28, %rd149;
	ld.const.f32 	%f258, [%rd151];
	mul.f32 	%f256, %f257, %f258;
	// begin inline asm
	{  cvt.rn.f16.f32 %rs53, %f256;}

	// end inline asm
	shl.b32 	%r403, %r108, 6;
	add.s32 	%r404, %r78, %r403;
	shl.b32 	%r405, %r109, 1;
	add.s32 	%r406, %r404, %r405;
	st.shared.u16 	[%r406], %rs53;
$L__BB1_65:
	add.s32 	%r112, %r107, %r4;
	shr.u32 	%r113, %r688, 5;
	and.b32  	%r114, %r688, 31;
	add.s32 	%r115, %r113, %r2;
	add.s32 	%r116, %r114, %r74;
	setp.lt.s32 	%p60, %r115, %r161;
	setp.lt.s32 	%p61, %r116, %r163;
	and.pred  	%p62, %p60, %p61;
	@%p62 bra 	$L__BB1_67;
	mov.f32 	%f259, 0f00000000;
	// begin inline asm
	{  cvt.rn.f16.f32 %rs55, %f259;}

	// end inline asm
	shl.b32 	%r407, %r113, 6;
	add.s32 	%r408, %r78, %r407;
	shl.b32 	%r409, %r114, 1;
	add.s32 	%r410, %r408, %r409;
	st.shared.u16 	[%r410], %rs55;
	bra.uni 	$L__BB1_68;
$L__BB1_67:
	mul.lo.s32 	%r411, %r115, %r163;
	cvt.u64.u32 	%rd152, %r411;
	cvt.u64.u32 	%rd153, %r114;
	add.s64 	%rd155, %rd153, %rd121;
	add.s64 	%rd156, %rd155, %rd152;
	add.s64 	%rd157, %rd6, %rd156;
	ld.global.nc.u8 	%rs57, [%rd157+32];
	cvt.u32.u8 	%r412, %rs57;
	shr.s32 	%r413, %r116, 31;
	shr.u32 	%r414, %r413, 27;
	add.s32 	%r415, %r116, %r414;
	shr.s32 	%r416, %r415, 5;
	mad.lo.s32 	%r417, %r115, %r75, %r416;
	mul.wide.s32 	%rd158, %r417, 4;
	add.s64 	%rd159, %rd1, %rd158;
	ld.global.nc.f32 	%f261, [%rd159];
	mul.wide.u32 	%rd160, %r412, 4;
	add.s64 	%rd162, %rd28, %rd160;
	ld.const.f32 	%f262, [%rd162];
	mul.f32 	%f260, %f261, %f262;
	// begin inline asm
	{  cvt.rn.f16.f32 %rs56, %f260;}

	// end inline asm
	shl.b32 	%r418, %r113, 6;
	add.s32 	%r419, %r78, %r418;
	shl.b32 	%r420, %r114, 1;
	add.s32 	%r421, %r419, %r420;
	st.shared.u16 	[%r421], %rs56;
$L__BB1_68:
	add.s32 	%r422, %r112, %r4;
	add.s32 	%r686, %r422, %r4;
	shl.b32 	%r423, %r4, 2;
	add.s32 	%r689, %r689, %r423;
	add.s32 	%r688, %r688, %r423;
	add.s32 	%r687, %r687, %r423;
	setp.lt.u32 	%p63, %r686, 4096;
	@%p63 bra 	$L__BB1_56;
	ld.param.u64 	%rd229, [_Z20tc_mxfp8_gemm_kernelPKhPKfS0_S2_Pfiii_param_3];
	cvta.to.global.u64 	%rd7, %rd229;
	setp.eq.s16 	%p64, %rs1, 2;
	add.s32 	%r121, %r78, 16384;
	mov.u32 	%r691, %r1;
	@%p64 bra 	$L__BB1_81;
	and.b32  	%r122, %r1, 127;
	add.s32 	%r424, %r122, %r3;
	setp.lt.s32 	%p65, %r424, %r162;
	shr.u32 	%r123, %r1, 7;
	add.s32 	%r124, %r123, %r74;
	setp.lt.s32 	%p66, %r124, %r163;
	and.pred  	%p67, %p66, %p65;
	@%p67 bra 	$L__BB1_72;
	mov.f32 	%f263, 0f00000000;
	// begin inline asm
	{  cvt.rn.f16.f32 %rs58, %f263;}

	// end inline asm
	shl.b32 	%r426, %r123, 8;
	add.s32 	%r427, %r121, %r426;
	shl.b32 	%r428, %r122, 1;
	add.s32 	%r429, %r427, %r428;
	st.shared.u16 	[%r429], %rs58;
	bra.uni 	$L__BB1_73;
$L__BB1_72:
	mad.lo.s32 	%r431, %r124, %r162, %r424;
	cvt.s64.s32 	%rd163, %r431;
	add.s64 	%rd164, %rd4, %rd163;
	ld.global.nc.u8 	%rs60, [%rd164];
	cvt.u32.u8 	%r432, %rs60;
	shr.s32 	%r433, %r124, 31;
	shr.u32 	%r434, %r433, 27;
	add.s32 	%r435, %r124, %r434;
	shr.s32 	%r436, %r435, 5;
	mad.lo.s32 	%r437, %r436, %r162, %r424;
	mul.wide.s32 	%rd165, %r437, 4;
	add.s64 	%rd166, %rd7, %rd165;
	ld.global.nc.f32 	%f265, [%rd166];
	mul.wide.u32 	%rd167, %r432, 4;
	add.s64 	%rd169, %rd28, %rd167;
	ld.const.f32 	%f266, [%rd169];
	mul.f32 	%f264, %f265, %f266;
	// begin inline asm
	{  cvt.rn.f16.f32 %rs59, %f264;}

	// end inline asm
	shl.b32 	%r438, %r1, 1;
	and.b32  	%r439, %r438, 1792;
	add.s32 	%r440, %r121, %r439;
	shl.b32 	%r441, %r122, 1;
	add.s32 	%r442, %r440, %r441;
	st.shared.u16 	[%r442], %rs59;
$L__BB1_73:
	setp.eq.s16 	%p68, %rs1, 3;
	mov.u32 	%r691, %r76;
	@%p68 bra 	$L__BB1_81;
	and.b32  	%r125, %r76, 127;
	add.s32 	%r444, %r125, %r3;
	setp.lt.s32 	%p69, %r444, %r162;
	shr.u32 	%r126, %r76, 7;
	add.s32 	%r127, %r126, %r74;
	setp.lt.s32 	%p70, %r127, %r163;
	and.pred  	%p71, %p70, %p69;
	@%p71 bra 	$L__BB1_76;
	mov.f32 	%f267, 0f00000000;
	// begin inline asm
	{  cvt.rn.f16.f32 %rs61, %f267;}

	// end inline asm
	shl.b32 	%r445, %r126, 8;
	add.s32 	%r446, %r121, %r445;
	shl.b32 	%r447, %r125, 1;
	add.s32 	%r448, %r446, %r447;
	st.shared.u16 	[%r448], %rs61;
	bra.uni 	$L__BB1_77;
$L__BB1_76:
	mad.lo.s32 	%r450, %r127, %r162, %r444;
	cvt.s64.s32 	%rd170, %r450;
	add.s64 	%rd171, %rd4, %rd170;
	ld.global.nc.u8 	%rs63, [%rd171];
	cvt.u32.u8 	%r451, %rs63;
	shr.s32 	%r452, %r127, 31;
	shr.u32 	%r453, %r452, 27;
	add.s32 	%r454, %r127, %r453;
	shr.s32 	%r455, %r454, 5;
	mad.lo.s32 	%r456, %r455, %r162, %r444;
	mul.wide.s32 	%rd172, %r456, 4;
	add.s64 	%rd173, %rd7, %rd172;
	ld.global.nc.f32 	%f269, [%rd173];
	mul.wide.u32 	%rd174, %r451, 4;
	add.s64 	%rd176, %rd28, %rd174;
	ld.const.f32 	%f270, [%rd176];
	mul.f32 	%f268, %f269, %f270;
	// begin inline asm
	{  cvt.rn.f16.f32 %rs62, %f268;}

	// end inline asm
	shl.b32 	%r457, %r126, 8;
	add.s32 	%r458, %r121, %r457;
	shl.b32 	%r459, %r125, 1;
	add.s32 	%r460, %r458, %r459;
	st.shared.u16 	[%r460], %rs62;
$L__BB1_77:
	setp.eq.s16 	%p72, %rs1, 0;
	mov.u32 	%r691, %r77;
	@%p72 bra 	$L__BB1_81;
	add.s32 	%r691, %r77, %r4;
	and.b32  	%r129, %r77, 127;
	add.s32 	%r462, %r129, %r3;
	setp.lt.s32 	%p73, %r462, %r162;
	shr.u32 	%r130, %r77, 7;
	add.s32 	%r131, %r130, %r74;
	setp.lt.s32 	%p74, %r131, %r163;
	and.pred  	%p75, %p74, %p73;
	@%p75 bra 	$L__BB1_80;
	mov.f32 	%f271, 0f00000000;
	// begin inline asm
	{  cvt.rn.f16.f32 %rs64, %f271;}

	// end inline asm
	shl.b32 	%r463, %r130, 8;
	add.s32 	%r464, %r121, %r463;
	shl.b32 	%r465, %r129, 1;
	add.s32 	%r466, %r464, %r465;
	st.shared.u16 	[%r466], %rs64;
	bra.uni 	$L__BB1_81;
$L__BB1_80:
	mad.lo.s32 	%r468, %r131, %r162, %r462;
	cvt.s64.s32 	%rd177, %r468;
	add.s64 	%rd178, %rd4, %rd177;
	ld.global.nc.u8 	%rs66, [%rd178];
	cvt.u32.u8 	%r469, %rs66;
	shr.s32 	%r470, %r131, 31;
	shr.u32 	%r471, %r470, 27;
	add.s32 	%r472, %r131, %r471;
	shr.s32 	%r473, %r472, 5;
	mad.lo.s32 	%r474, %r473, %r162, %r462;
	mul.wide.s32 	%rd179, %r474, 4;
	add.s64 	%rd180, %rd7, %rd179;
	ld.global.nc.f32 	%f273, [%rd180];
	mul.wide.u32 	%rd181, %r469, 4;
	add.s64 	%rd183, %rd28, %rd181;
	ld.const.f32 	%f274, [%rd183];
	mul.f32 	%f272, %f273, %f274;
	// begin inline asm
	{  cvt.rn.f16.f32 %rs65, %f272;}

	// end inline asm
	shl.b32 	%r475, %r77, 1;
	and.b32  	%r476, %r475, -256;
	add.s32 	%r477, %r121, %r476;
	shl.b32 	%r478, %r129, 1;
	add.s32 	%r479, %r477, %r478;
	st.shared.u16 	[%r479], %rs65;
$L__BB1_81:
	shr.u32 	%r134, %r691, 7;
	and.b32  	%r135, %r691, 127;
	add.s32 	%r136, %r134, %r74;
	add.s32 	%r137, %r135, %r3;
	setp.ge.s32 	%p76, %r136, %r163;
	setp.ge.s32 	%p77, %r137, %r162;
	or.pred  	%p78, %p76, %p77;
	@%p78 bra 	$L__BB1_83;
	mad.lo.s32 	%r485, %r136, %r162, %r137;
	cvt.s64.s32 	%rd184, %r485;
	add.s64 	%rd185, %rd4, %rd184;
	ld.global.nc.u8 	%rs69, [%rd185];
	cvt.u32.u8 	%r486, %rs69;
	shr.s32 	%r487, %r136, 31;
	shr.u32 	%r488, %r487, 27;
	add.s32 	%r489, %r136, %r488;
	shr.s32 	%r490, %r489, 5;
	mad.lo.s32 	%r491, %r490, %r162, %r137;
	mul.wide.s32 	%rd186, %r491, 4;
	add.s64 	%rd187, %rd7, %rd186;
	ld.global.nc.f32 	%f277, [%rd187];
	mul.wide.u32 	%rd188, %r486, 4;
	add.s64 	%rd190, %rd28, %rd188;
	ld.const.f32 	%f278, [%rd190];
	mul.f32 	%f276, %f277, %f278;
	// begin inline asm
	{  cvt.rn.f16.f32 %rs68, %f276;}

	// end inline asm
	shl.b32 	%r492, %r134, 8;
	add.s32 	%r493, %r121, %r492;
	shl.b32 	%r494, %r135, 1;
	add.s32 	%r495, %r493, %r494;
	st.shared.u16 	[%r495], %rs68;
	bra.uni 	$L__BB1_84;
$L__BB1_83:
	mov.f32 	%f275, 0f00000000;
	// begin inline asm
	{  cvt.rn.f16.f32 %rs67, %f275;}

	// end inline asm
	shl.b32 	%r481, %r134, 8;
	add.s32 	%r482, %r121, %r481;
	shl.b32 	%r483, %r135, 1;
	add.s32 	%r484, %r482, %r483;
	st.shared.u16 	[%r484], %rs67;
$L__BB1_84:
	add.s32 	%r138, %r691, %r4;
	shr.u32 	%r139, %r138, 7;
	and.b32  	%r140, %r138, 127;
	add.s32 	%r141, %r139, %r74;
	add.s32 	%r496, %r140, %r3;
	setp.lt.s32 	%p79, %r141, %r163;
	setp.lt.s32 	%p80, %r496, %r162;
	and.pred  	%p81, %p79, %p80;
	@%p81 bra 	$L__BB1_86;
	mov.f32 	%f279, 0f00000000;
	// begin inline asm
	{  cvt.rn.f16.f32 %rs70, %f279;}

	// end inline asm
	shl.b32 	%r497, %r139, 8;
	add.s32 	%r498, %r121, %r497;
	shl.b32 	%r499, %r140, 1;
	add.s32 	%r500, %r498, %r499;
	st.shared.u16 	[%r500], %rs70;
	bra.uni 	$L__BB1_87;
$L__BB1_86:
	mad.lo.s32 	%r501, %r141, %r162, %r496;
	cvt.s64.s32 	%rd191, %r501;
	add.s64 	%rd192, %rd4, %rd191;
	ld.global.nc.u8 	%rs72, [%rd192];
	cvt.u32.u8 	%r502, %rs72;
	shr.s32 	%r503, %r141, 31;
	shr.u32 	%r504, %r503, 27;
	add.s32 	%r505, %r141, %r504;
	shr.s32 	%r506, %r505, 5;
	mad.lo.s32 	%r507, %r506, %r162, %r496;
	mul.wide.s32 	%rd193, %r507, 4;
	add.s64 	%rd194, %rd7, %rd193;
	ld.global.nc.f32 	%f281, [%rd194];
	mul.wide.u32 	%rd195, %r502, 4;
	add.s64 	%rd197, %rd28, %rd195;
	ld.const.f32 	%f282, [%rd197];
	mul.f32 	%f280, %f281, %f282;
	// begin inline asm
	{  cvt.rn.f16.f32 %rs71, %f280;}

	// end inline asm
	shl.b32 	%r508, %r139, 8;
	add.s32 	%r509, %r121, %r508;
	shl.b32 	%r510, %r140, 1;
	add.s32 	%r511, %r509, %r510;
	st.shared.u16 	[%r511], %rs71;
$L__BB1_87:
	add.s32 	%r143, %r138, %r4;
	shr.u32 	%r144, %r143, 7;
	and.b32  	%r145, %r143, 127;
	add.s32 	%r146, %r144, %r74;
	add.s32 	%r147, %r145, %r3;
	setp.lt.s32 	%p82, %r146, %r163;
	setp.lt.s32 	%p83, %r147, %r162;
	and.pred  	%p84, %p82, %p83;
	@%p84 bra 	$L__BB1_89;
	mov.f32 	%f283, 0f00000000;
	// begin inline asm
	{  cvt.rn.f16.f32 %rs73, %f283;}

	// end inline asm
	shl.b32 	%r513, %r144, 8;
	add.s32 	%r514, %r121, %r513;
	shl.b32 	%r515, %r145, 1;
	add.s32 	%r516, %r514, %r515;
	st.shared.u16 	[%r516], %rs73;
	bra.uni 	$L__BB1_90;
$L__BB1_89:
	mad.lo.s32 	%r517, %r146, %r162, %r147;
	cvt.s64.s32 	%rd198, %r517;
	add.s64 	%rd199, %rd4, %rd198;
	ld.global.nc.u8 	%rs75, [%rd199];
	cvt.u32.u8 	%r518, %rs75;
	shr.s32 	%r519, %r146, 31;
	shr.u32 	%r520, %r519, 27;
	add.s32 	%r521, %r146, %r520;
	shr.s32 	%r522, %r521, 5;
	mad.lo.s32 	%r523, %r522, %r162, %r147;
	mul.wide.s32 	%rd200, %r523, 4;
	add.s64 	%rd201, %rd7, %rd200;
	ld.global.nc.f32 	%f285, [%rd201];
	mul.wide.u32 	%rd202, %r518, 4;
	add.s64 	%rd204, %rd28, %rd202;
	ld.const.f32 	%f286, [%rd204];
	mul.f32 	%f284, %f285, %f286;
	// begin inline asm
	{  cvt.rn.f16.f32 %rs74, %f284;}

	// end inline asm
	shl.b32 	%r524, %r144, 8;
	add.s32 	%r525, %r121, %r524;
	shl.b32 	%r526, %r145, 1;
	add.s32 	%r527, %r525, %r526;
	st.shared.u16 	[%r527], %rs74;
$L__BB1_90:
	add.s32 	%r148, %r143, %r4;
	shr.u32 	%r149, %r148, 7;
	and.b32  	%r150, %r148, 127;
	add.s32 	%r151, %r149, %r74;
	add.s32 	%r152, %r150, %r3;
	setp.lt.s32 	%p85, %r151, %r163;
	setp.lt.s32 	%p86, %r152, %r162;
	and.pred  	%p87, %p85, %p86;
	@%p87 bra 	$L__BB1_92;
	mov.f32 	%f287, 0f00000000;
	// begin inline asm
	{  cvt.rn.f16.f32 %rs76, %f287;}

	// end inline asm
	shl.b32 	%r529, %r149, 8;
	add.s32 	%r530, %r121, %r529;
	shl.b32 	%r531, %r150, 1;
	add.s32 	%r532, %r530, %r531;
	st.shared.u16 	[%r532], %rs76;
	bra.uni 	$L__BB1_93;
$L__BB1_92:
	mad.lo.s32 	%r533, %r151, %r162, %r152;
	cvt.s64.s32 	%rd205, %r533;
	add.s64 	%rd206, %rd4, %rd205;
	ld.global.nc.u8 	%rs78, [%rd206];
	cvt.u32.u8 	%r534, %rs78;
	shr.s32 	%r535, %r151, 31;
	shr.u32 	%r536, %r535, 27;
	add.s32 	%r537, %r151, %r536;
	shr.s32 	%r538, %r537, 5;
	mad.lo.s32 	%r539, %r538, %r162, %r152;
	mul.wide.s32 	%rd207, %r539, 4;
	add.s64 	%rd208, %rd7, %rd207;
	ld.global.nc.f32 	%f289, [%rd208];
	mul.wide.u32 	%rd209, %r534, 4;
	add.s64 	%rd211, %rd28, %rd209;
	ld.const.f32 	%f290, [%rd211];
	mul.f32 	%f288, %f289, %f290;
	// begin inline asm
	{  cvt.rn.f16.f32 %rs77, %f288;}

	// end inline asm
	shl.b32 	%r540, %r149, 8;
	add.s32 	%r541, %r121, %r540;
	shl.b32 	%r542, %r150, 1;
	add.s32 	%r543, %r541, %r542;
	st.shared.u16 	[%r543], %rs77;
$L__BB1_93:
	add.s32 	%r691, %r148, %r4;
	setp.lt.u32 	%p88, %r691, 4096;
	@%p88 bra 	$L__BB1_81;
$L__BB1_94:
	xor.b32  	%r154, %r685, 1;
	shl.b32 	%r544, %r685, 13;
	mov.u32 	%r545, smem_raw;
	add.s32 	%r546, %r545, %r544;
	shl.b32 	%r547, %r1, 2;
	and.b32  	%r548, %r547, 128;
	add.s32 	%r549, %r546, %r548;
	shl.b32 	%r550, %r1, 5;
	and.b32  	%r551, %r550, 30720;
	add.s32 	%r552, %r546, %r551;
	mov.b32 	%r553, 32;
	wmma.load.a.sync.aligned.row.m16n16k16.shared.f16 	{%r554, %r555, %r556, %r557, %r558, %r559, %r560, %r561}, [%r552], %r553;
	add.s32 	%r562, %r552, 1024;
	wmma.load.a.sync.aligned.row.m16n16k16.shared.f16 	{%r563, %r564, %r565, %r566, %r567, %r568, %r569, %r570}, [%r562], %r553;
	add.s32 	%r571, %r549, 16384;
	mov.b32 	%r572, 128;
	wmma.load.b.sync.aligned.row.m16n16k16.shared.f16 	{%r573, %r574, %r575, %r576, %r577, %r578, %r579, %r580}, [%r571], %r572;
	add.s32 	%r581, %r549, 16416;
	wmma.load.b.sync.aligned.row.m16n16k16.shared.f16 	{%r582, %r583, %r584, %r585, %r586, %r587, %r588, %r589}, [%r581], %r572;
	add.s32 	%r590, %r549, 16448;
	wmma.load.b.sync.aligned.row.m16n16k16.shared.f16 	{%r591, %r592, %r593, %r594, %r595, %r596, %r597, %r598}, [%r590], %r572;
	add.s32 	%r599, %r549, 16480;
	wmma.load.b.sync.aligned.row.m16n16k16.shared.f16 	{%r600, %r601, %r602, %r603, %r604, %r605, %r606, %r607}, [%r599], %r572;
	wmma.mma.sync.aligned.row.row.m16n16k16.f32.f32 {%f291, %f292, %f293, %f294, %f295, %f296, %f297, %f298}, {%r554, %r555, %r556, %r557, %r558, %r559, %r560, %r561}, {%r573, %r574, %r575, %r576, %r577, %r578, %r579, %r580}, {%f434, %f433, %f432, %f431, %f430, %f429, %f428, %f427};
	wmma.mma.sync.aligned.row.row.m16n16k16.f32.f32 {%f299, %f300, %f301, %f302, %f303, %f304, %f305, %f306}, {%r554, %r555, %r556, %r557, %r558, %r559, %r560, %r561}, {%r582, %r583, %r584, %r585, %r586, %r587, %r588, %r589}, {%f426, %f425, %f424, %f423, %f422, %f421, %f420, %f419};
	wmma.mma.sync.aligned.row.row.m16n16k16.f32.f32 {%f307, %f308, %f309, %f310, %f311, %f312, %f313, %f314}, {%r554, %r555, %r556, %r557, %r558, %r559, %r560, %r561}, {%r591, %r592, %r593, %r594, %r595, %r596, %r597, %r598}, {%f435, %f436, %f437, %f438, %f439, %f440, %f441, %f442};
	wmma.mma.sync.aligned.row.row.m16n16k16.f32.f32 {%f315, %f316, %f317, %f318, %f319, %f320, %f321, %f322}, {%r554, %r555, %r556, %r557, %r558, %r559, %r560, %r561}, {%r600, %r601, %r602, %r603, %r604, %r605, %r606, %r607}, {%f443, %f444, %f445, %f446, %f447, %f448, %f449, %f450};
	wmma.mma.sync.aligned.row.row.m16n16k16.f32.f32 {%f323, %f324, %f325, %f326, %f327, %f328, %f329, %f330}, {%r563, %r564, %r565, %r566, %r567, %r568, %r569, %r570}, {%r573, %r574, %r575, %r576, %r577, %r578, %r579, %r580}, {%f451, %f452, %f453, %f454, %f455, %f456, %f457, %f458};
	wmma.mma.sync.aligned.row.row.m16n16k16.f32.f32 {%f331, %f332, %f333, %f334, %f335, %f336, %f337, %f338}, {%r563, %r564, %r565, %r566, %r567, %r568, %r569, %r570}, {%r582, %r583, %r584, %r585, %r586, %r587, %r588, %r589}, {%f459, %f460, %f461, %f462, %f463, %f464, %f465, %f466};
	wmma.mma.sync.aligned.row.row.m16n16k16.f32.f32 {%f339, %f340, %f341, %f342, %f343, %f344, %f345, %f346}, {%r563, %r564, %r565, %r566, %r567, %r568, %r569, %r570}, {%r591, %r592, %r593, %r594, %r595, %r596, %r597, %r598}, {%f467, %f468, %f469, %f470, %f471, %f472, %f473, %f474};
	wmma.mma.sync.aligned.row.row.m16n16k16.f32.f32 {%f347, %f348, %f349, %f350, %f351, %f352, %f353, %f354}, {%r563, %r564, %r565, %r566, %r567, %r568, %r569, %r570}, {%r600, %r601, %r602, %r603, %r604, %r605, %r606, %r607}, {%f475, %f476, %f477, %f478, %f479, %f480, %f481, %f482};
	add.s32 	%r608, %r552, 32;
	wmma.load.a.sync.aligned.row.m16n16k16.shared.f16 	{%r609, %r610, %r611, %r612, %r613, %r614, %r615, %r616}, [%r608], %r553;
	add.s32 	%r617, %r552, 1056;
	wmma.load.a.sync.aligned.row.m16n16k16.shared.f16 	{%r618, %r619, %r620, %r621, %r622, %r623, %r624, %r625}, [%r617], %r553;
	add.s32 	%r626, %r549, 20480;
	wmma.load.b.sync.aligned.row.m16n16k16.shared.f16 	{%r627, %r628, %r629, %r630, %r631, %r632, %r633, %r634}, [%r626], %r572;
	add.s32 	%r635, %r549, 20512;
	wmma.load.b.sync.aligned.row.m16n16k16.shared.f16 	{%r636, %r637, %r638, %r639, %r640, %r641, %r642, %r643}, [%r635], %r572;
	add.s32 	%r644, %r549, 20544;
	wmma.load.b.sync.aligned.row.m16n16k16.shared.f16 	{%r645, %r646, %r647, %r648, %r649, %r650, %r651, %r652}, [%r644], %r572;
	add.s32 	%r653, %r549, 20576;
	wmma.load.b.sync.aligned.row.m16n16k16.shared.f16 	{%r654, %r655, %r656, %r657, %r658, %r659, %r660, %r661}, [%r653], %r572;
	wmma.mma.sync.aligned.row.row.m16n16k16.f32.f32 {%f434, %f433, %f432, %f431, %f430, %f429, %f428, %f427}, {%r609, %r610, %r611, %r612, %r613, %r614, %r615, %r616}, {%r627, %r628, %r629, %r630, %r631, %r632, %r633, %r634}, {%f291, %f292, %f293, %f294, %f295, %f296, %f297, %f298};
	wmma.mma.sync.aligned.row.row.m16n16k16.f32.f32 {%f426, %f425, %f424, %f423, %f422, %f421, %f420, %f419}, {%r609, %r610, %r611, %r612, %r613, %r614, %r615, %r616}, {%r636, %r637, %r638, %r639, %r640, %r641, %r642, %r643}, {%f299, %f300, %f301, %f302, %f303, %f304, %f305, %f306};
	wmma.mma.sync.aligned.row.row.m16n16k16.f32.f32 {%f435, %f436, %f437, %f438, %f439, %f440, %f441, %f442}, {%r609, %r610, %r611, %r612, %r613, %r614, %r615, %r616}, {%r645, %r646, %r647, %r648, %r649, %r650, %r651, %r652}, {%f307, %f308, %f309, %f310, %f311, %f312, %f313, %f314};
	wmma.mma.sync.aligned.row.row.m16n16k16.f32.f32 {%f443, %f444, %f445, %f446, %f447, %f448, %f449, %f450}, {%r609, %r610, %r611, %r612, %r613, %r614, %r615, %r616}, {%r654, %r655, %r656, %r657, %r658, %r659, %r660, %r661}, {%f315, %f316, %f317, %f318, %f319, %f320, %f321, %f322};
	wmma.mma.sync.aligned.row.row.m16n16k16.f32.f32 {%f451, %f452, %f453, %f454, %f455, %f456, %f457, %f458}, {%r618, %r619, %r620, %r621, %r622, %r623, %r624, %r625}, {%r627, %r628, %r629, %r630, %r631, %r632, %r633, %r634}, {%f323, %f324, %f325, %f326, %f327, %f328, %f329, %f330};
	wmma.mma.sync.aligned.row.row.m16n16k16.f32.f32 {%f459, %f460, %f461, %f462, %f463, %f464, %f465, %f466}, {%r618, %r619, %r620, %r621, %r622, %r623, %r624, %r625}, {%r636, %r637, %r638, %r639, %r640, %r641, %r642, %r643}, {%f331, %f332, %f333, %f334, %f335, %f336, %f337, %f338};
	wmma.mma.sync.aligned.row.row.m16n16k16.f32.f32 {%f467, %f468, %f469, %f470, %f471, %f472, %f473, %f474}, {%r618, %r619, %r620, %r621, %r622, %r623, %r624, %r625}, {%r645, %r646, %r647, %r648, %r649, %r650, %r651, %r652}, {%f339, %f340, %f341, %f342, %f343, %f344, %f345, %f346};
	wmma.mma.sync.aligned.row.row.m16n16k16.f32.f32 {%f475, %f476, %f477, %f478, %f479, %f480, %f481, %f482}, {%r618, %r619, %r620, %r621, %r622, %r623, %r624, %r625}, {%r654, %r655, %r656, %r657, %r658, %r659, %r660, %r661}, {%f347, %f348, %f349, %f350, %f351, %f352, %f353, %f354};
	bar.sync 	0;
	add.s32 	%r684, %r684, 1;
	add.s32 	%r662, %r163, 31;
	shr.u32 	%r663, %r662, 5;
	setp.eq.s32 	%p89, %r684, %r663;
	mov.u32 	%r685, %r154;
	@%p89 bra 	$L__BB1_95;
	bra.uni 	$L__BB1_42;
$L__BB1_95:
	ld.param.u64 	%rd230, [_Z20tc_mxfp8_gemm_kernelPKhPKfS0_S2_Pfiii_param_4];
	cvta.to.global.u64 	%rd5, %rd230;
	mov.u32 	%r664, %tid.x;
	shr.u32 	%r665, %r664, 1;
	and.b32  	%r666, %r665, 480;
	add.s32 	%r68, %r666, %r2;
	shl.b32 	%r667, %r664, 1;
	and.b32  	%r668, %r667, 64;
	add.s32 	%r669, %r668, %r3;
	setp.lt.s32 	%p90, %r68, %r161;
	mul.lo.s32 	%r70, %r68, %r162;
	setp.lt.s32 	%p91, %r669, %r162;
	and.pred  	%p92, %p90, %p91;
	@%p92 bra 	$L__BB1_96;
	bra.uni 	$L__BB1_97;
$L__BB1_96:
	add.s32 	%r670, %r669, %r70;
	mul.wide.s32 	%rd212, %r670, 4;
	add.s64 	%rd213, %rd5, %rd212;
	wmma.store.d.sync.aligned.row.m16n16k16.global.f32 	[%rd213], {%f434, %f433, %f432, %f431, %f430, %f429, %f428, %f427}, %r162;
$L__BB1_97:
	setp.ge.s32 	%p93, %r68, %r161;
	add.s32 	%r156, %r669, 16;
	setp.ge.s32 	%p94, %r156, %r162;
	cvt.s64.s32 	%rd214, %r70;
	cvt.u64.u32 	%rd8, %r669;
	add.s64 	%rd215, %rd8, %rd214;
	shl.b64 	%rd216, %rd215, 2;
	add.s64 	%rd9, %rd5, %rd216;
	or.pred  	%p95, %p93, %p94;
	@%p95 bra 	$L__BB1_99;
	add.s64 	%rd217, %rd9, 64;
	wmma.store.d.sync.aligned.row.m16n16k16.global.f32 	[%rd217], {%f426, %f425, %f424, %f423, %f422, %f421, %f420, %f419}, %r162;
$L__BB1_99:
	setp.ge.s32 	%p96, %r68, %r161;
	add.s32 	%r157, %r669, 32;
	setp.ge.s32 	%p97, %r157, %r162;
	or.pred  	%p98, %p96, %p97;
	@%p98 bra 	$L__BB1_101;
	add.s64 	%rd218, %rd9, 128;
	wmma.store.d.sync.aligned.row.m16n16k16.global.f32 	[%rd218], {%f435, %f436, %f437, %f438, %f439, %f440, %f441, %f442}, %r162;
$L__BB1_101:
	setp.ge.s32 	%p99, %r68, %r161;
	add.s32 	%r158, %r669, 48;
	setp.ge.s32 	%p100, %r158, %r162;
	or.pred  	%p101, %p99, %p100;
	@%p101 bra 	$L__BB1_103;
	add.s64 	%rd219, %rd9, 192;
	wmma.store.d.sync.aligned.row.m16n16k16.global.f32 	[%rd219], {%f443, %f444, %f445, %f446, %f447, %f448, %f449, %f450}, %r162;
$L__BB1_103:
	setp.ge.s32 	%p102, %r669, %r162;
	add.s32 	%r159, %r68, 16;
	setp.ge.s32 	%p103, %r159, %r161;
	shl.b32 	%r671, %r162, 4;
	add.s32 	%r160, %r70, %r671;
	or.pred  	%p104, %p103, %p102;
	@%p104 bra 	$L__BB1_105;
	add.s32 	%r672, %r669, %r160;
	mul.wide.s32 	%rd220, %r672, 4;
	add.s64 	%rd221, %rd5, %rd220;
	wmma.store.d.sync.aligned.row.m16n16k16.global.f32 	[%rd221], {%f451, %f452, %f453, %f454, %f455, %f456, %f457, %f458}, %r162;
$L__BB1_105:
	setp.ge.s32 	%p105, %r159, %r161;
	setp.ge.s32 	%p106, %r156, %r162;
	cvt.s64.s32 	%rd222, %r160;
	add.s64 	%rd223, %rd8, %rd222;
	shl.b64 	%rd224, %rd223, 2;
	add.s64 	%rd10, %rd5, %rd224;
	or.pred  	%p107, %p105, %p106;
	@%p107 bra 	$L__BB1_107;
	add.s64 	%rd225, %rd10, 64;
	wmma.store.d.sync.aligned.row.m16n16k16.global.f32 	[%rd225], {%f459, %f460, %f461, %f462, %f463, %f464, %f465, %f466}, %r162;
$L__BB1_107:
	setp.ge.s32 	%p108, %r159, %r161;
	setp.ge.s32 	%p109, %r157, %r162;
	or.pred  	%p110, %p108, %p109;
	@%p110 bra 	$L__BB1_109;
	add.s64 	%rd226, %rd10, 128;
	wmma.store.d.sync.aligned.row.m16n16k16.global.f32 	[%rd226], {%f467, %f468, %f469, %f470, %f471, %f472, %f473, %f474}, %r162;
$L__BB1_109:
	setp.ge.s32 	%p111, %r159, %r161;
	setp.ge.s32 	%p112, %r158, %r162;
	or.pred  	%p113, %p111, %p112;
	@%p113 bra 	$L__BB1_111;
	add.s64 	%rd227, %rd10, 192;
	wmma.store.d.sync.aligned.row.m16n16k16.global.f32 	[%rd227], {%f475, %f476, %f477, %f478, %f479, %f480, %f481, %f482}, %r162;
$L__BB1_111:
	ret;

}


// ===== COMPILED SASS (sm_100) =====

	.target	sm_100

	.elftype	@"ET_EXEC"


//--------------------- .note.nv.tkinfo           --------------------------
	.section	.note.nv.tkinfo,"",@"SHT_NOTE"
	.sectionflags	@"SHF_NOTE_NV_TKINFO"
	.tkinfo
        /*0018*/ 	.word	0x00000002
        /*0030*/ 	.string	""
        /*0030*/ 	.string	"ptxas"
        /*0030*/ 	.string	"Cuda compilation tools, release 13.0, V13.0.88"
        /*0030*/ 	.string	"Build cuda_13.0.r13.0/compiler.36424714_0"
        /*0030*/ 	.string	"-arch sm_100 -m 64 "



//--------------------- .note.nv.cuinfo           --------------------------
	.section	.note.nv.cuinfo,"",@"SHT_NOTE"
	.sectionflags	@"SHF_NOTE_NV_CUINFO"
        /*0018*/ 	.short	0x0002
        /*001a*/ 	.short	0x0064
        /*001c*/ 	.short	0x0082
	.zero		2


//--------------------- .nv.info                  --------------------------
	.section	.nv.info,"",@"SHT_CUDA_INFO"
	.align	4


	//----- nvinfo : EIATTR_REGCOUNT
	.align		4
        /*0000*/ 	.byte	0x04, 0x2f
        /*0002*/ 	.short	(.L_2 - .L_1)
	.align		4
.L_1:
        /*0004*/ 	.word	index@(_Z23naive_mxfp8_gemm_kernelPKhPKfS0_S2_Pfiii)
        /*0008*/ 	.word	0x00000020


	//----- nvinfo : EIATTR_FRAME_SIZE
	.align		4
.L_2:
        /*000c*/ 	.byte	0x04, 0x11
        /*000e*/ 	.short	(.L_4 - .L_3)
	.align		4
.L_3:
        /*0010*/ 	.word	index@(_Z23naive_mxfp8_gemm_kernelPKhPKfS0_S2_Pfiii)
        /*0014*/ 	.word	0x00000000


	//----- nvinfo : EIATTR_REGCOUNT
	.align		4
.L_4:
        /*0018*/ 	.byte	0x04, 0x2f
        /*001a*/ 	.short	(.L_6 - .L_5)
	.align		4
.L_5:
        /*001c*/ 	.word	index@(_Z20tc_mxfp8_gemm_kernelPKhPKfS0_S2_Pfiii)
        /*0020*/ 	.word	0x00000060


	//----- nvinfo : EIATTR_FRAME_SIZE
	.align		4
.L_6:
        /*0024*/ 	.byte	0x04, 0x11
        /*0026*/ 	.short	(.L_8 - .L_7)
	.align		4
.L_7:
        /*0028*/ 	.word	index@($__internal_0_$__cuda_sm20_div_u16)
        /*002c*/ 	.word	0x00000000


	//----- nvinfo : EIATTR_FRAME_SIZE
	.align		4
.L_8:
        /*0030*/ 	.byte	0x04, 0x11
        /*0032*/ 	.short	(.L_10 - .L_9)
	.align		4
.L_9:
        /*0034*/ 	.word	index@(_Z20tc_mxfp8_gemm_kernelPKhPKfS0_S2_Pfiii)
        /*0038*/ 	.word	0x00000000


	//----- nvinfo : EIATTR_MIN_STACK_SIZE
	.align		4
.L_10:
        /*003c*/ 	.byte	0x04, 0x12
        /*003e*/ 	.short	(.L_12 - .L_11)
	.align		4
.L_11:
        /*0040*/ 	.word	index@(_Z20tc_mxfp8_gemm_kernelPKhPKfS0_S2_Pfiii)
        /*0044*/ 	.word	0x00000000


	//----- nvinfo : EIATTR_MIN_STACK_SIZE
	.align		4
.L_12:
        /*0048*/ 	.byte	0x04, 0x12
        /*004a*/ 	.short	(.L_14 - .L_13)
	.align		4
.L_13:
        /*004c*/ 	.word	index@(_Z23naive_mxfp8_gemm_kernelPKhPKfS0_S2_Pfiii)
        /*0050*/ 	.word	0x00000000
.L_14:


//--------------------- .nv.compat                --------------------------
	.section	.nv.compat,"",@"SHT_CUDA_COMPAT_INFO"
	.align	4
        /*0000*/ 	.byte	0x02, 0x09, 0x00, 0x00, 0x02, 0x02, 0x01, 0x00, 0x02, 0x05, 0x05, 0x00, 0x03, 0x07, 0x01, 0x01
        /*0010*/ 	.byte	0x02, 0x03, 0x00, 0x00, 0x02, 0x06, 0x01, 0x00, 0x04, 0x0b, 0x08, 0x00, 0x01, 0x00, 0x00, 0x00
        /*0020*/ 	.byte	0x00, 0x00, 0x00, 0x00


//--------------------- .nv.info._Z20tc_mxfp8_gemm_kernelPKhPKfS0_S2_Pfiii --------------------------
	.section	.nv.info._Z20tc_mxfp8_gemm_kernelPKhPKfS0_S2_Pfiii,"",@"SHT_CUDA_INFO"
	.sectionflags	@""
	.align	4


	//----- nvinfo : EIATTR_CUDA_API_VERSION
	.align		4
        /*0000*/ 	.byte	0x04, 0x37
        /*0002*/ 	.short	(.L_16 - .L_15)
.L_15:
        /*0004*/ 	.word	0x00000082


	//----- nvinfo : EIATTR_KPARAM_INFO
	.align		4
.L_16:
        /*0008*/ 	.byte	0x04, 0x17
        /*000a*/ 	.short	(.L_18 - .L_17)
.L_17:
        /*000c*/ 	.word	0x00000000
        /*0010*/ 	.short	0x0007
        /*0012*/ 	.short	0x0030
        /*0014*/ 	.byte	0x00, 0xf0, 0x11, 0x00


	//----- nvinfo : EIATTR_KPARAM_INFO
	.align		4
.L_18:
        /*0018*/ 	.byte	0x04, 0x17
        /*001a*/ 	.short	(.L_20 - .L_19)
.L_19:
        /*001c*/ 	.word	0x00000000
        /*0020*/ 	.short	0x0006
        /*0022*/ 	.short	0x002c
        /*0024*/ 	.byte	0x00, 0xf0, 0x11, 0x00


	//----- nvinfo : EIATTR_KPARAM_INFO
	.align		4
.L_20:
        /*0028*/ 	.byte	0x04, 0x17
        /*002a*/ 	.short	(.L_22 - .L_21)
.L_21:
        /*002c*/ 	.word	0x00000000
        /*0030*/ 	.short	0x0005
        /*0032*/ 	.short	0x0028
        /*0034*/ 	.byte	0x00, 0xf0, 0x11, 0x00


	//----- nvinfo : EIATTR_KPARAM_INFO
	.align		4
.L_22:
        /*0038*/ 	.byte	0x04, 0x17
        /*003a*/ 	.short	(.L_24 - .L_23)
.L_23:
        /*003c*/ 	.word	0x00000000
        /*0040*/ 	.short	0x0004
        /*0042*/ 	.short	0x0020
        /*0044*/ 	.byte	0x00, 0xf5, 0x21, 0x00


	//----- nvinfo : EIATTR_KPARAM_INFO
	.align		4
.L_24:
        /*0048*/ 	.byte	0x04, 0x17
        /*004a*/ 	.short	(.L_26 - .L_25)
.L_25:
        /*004c*/ 	.word	0x00000000
        /*0050*/ 	.short	0x0003
        /*0052*/ 	.short	0x0018
        /*0054*/ 	.byte	0x00, 0xf5, 0x21, 0x00


	//----- nvinfo : EIATTR_KPARAM_INFO
	.align		4
.L_26:
        /*0058*/ 	.byte	0x04, 0x17
        /*005a*/ 	.short	(.L_28 - .L_27)
.L_27:
        /*005c*/ 	.word	0x00000000
        /*0060*/ 	.short	0x0002
        /*0062*/ 	.short	0x0010
        /*0064*/ 	.byte	0x00, 0xf5, 0x21, 0x00


	//----- nvinfo : EIATTR_KPARAM_INFO
	.align		4
.L_28:
        /*0068*/ 	.byte	0x04, 0x17
        /*006a*/ 	.short	(.L_30 - .L_29)
.L_29:
        /*006c*/ 	.word	0x00000000
        /*0070*/ 	.short	0x0001
        /*0072*/ 	.short	0x0008
        /*0074*/ 	.byte	0x00, 0xf5, 0x21, 0x00


	//----- nvinfo : EIATTR_KPARAM_INFO
	.align		4
.L_30:
        /*0078*/ 	.byte	0x04, 0x17
        /*007a*/ 	.short	(.L_32 - .L_31)
.L_31:
        /*007c*/ 	.word	0x00000000
        /*0080*/ 	.short	0x0000
        /*0082*/ 	.short	0x0000
        /*0084*/ 	.byte	0x00, 0xf5, 0x21, 0x00


	//----- nvinfo : EIATTR_SPARSE_MMA_MASK
	.align		4
.L_32:
        /*0088*/ 	.byte	0x03, 0x50
        /*008a*/ 	.short	0x0000


	//----- nvinfo : EIATTR_WMMA_USED
	.align		4
        /*008c*/ 	.byte	0x01, 0x2b
	.zero		2


	//----- nvinfo : EIATTR_MAXREG_COUNT
	.align		4
        /*0090*/ 	.byte	0x03, 0x1b
        /*0092*/ 	.short	0x00ff


	//----- nvinfo : EIATTR_NUM_BARRIERS
	.align		4
        /*0094*/ 	.byte	0x02, 0x4c
        /*0096*/ 	.byte	0x01
	.zero		1


	//----- nvinfo : EIATTR_MERCURY_ISA_VERSION
	.align		4
        /*0098*/ 	.byte	0x03, 0x5f
        /*009a*/ 	.short	0x0101


	//----- nvinfo : EIATTR_VRC_CTA_INIT_COUNT
	.align		4
        /*009c*/ 	.byte	0x02, 0x4a
	.zero		1
	.zero		1


	//----- nvinfo : EIATTR_EXIT_INSTR_OFFSETS
	.align		4
        /*00a0*/ 	.byte	0x04, 0x1c
        /*00a2*/ 	.short	(.L_34 - .L_33)


	//   ....[0]....
.L_33:
        /*00a4*/ 	.word	0x00004420


	//   ....[1]....
        /*00a8*/ 	.word	0x00004510


	//----- nvinfo : EIATTR_CRS_STACK_SIZE
	.align		4
.L_34:
        /*00ac*/ 	.byte	0x04, 0x1e
        /*00ae*/ 	.short	(.L_36 - .L_35)
.L_35:
        /*00b0*/ 	.word	0x00000000


	//----- nvinfo : EIATTR_CBANK_PARAM_SIZE
	.align		4
.L_36:
        /*00b4*/ 	.byte	0x03, 0x19
        /*00b6*/ 	.short	0x0034


	//----- nvinfo : EIATTR_PARAM_CBANK
	.align		4
        /*00b8*/ 	.byte	0x04, 0x0a
        /*00ba*/ 	.short	(.L_38 - .L_37)
	.align		4
.L_37:
        /*00bc*/ 	.word	index@(.nv.constant0._Z20tc_mxfp8_gemm_kernelPKhPKfS0_S2_Pfiii)
        /*00c0*/ 	.short	0x0380
        /*00c2*/ 	.short	0x0034


	//----- nvinfo : EIATTR_SW_WAR
	.align		4
.L_38:
        /*00c4*/ 	.byte	0x04, 0x36
        /*00c6*/ 	.short	(.L_40 - .L_39)
.L_39:
        /*00c8*/ 	.word	0x00000008
.L_40:


//--------------------- .nv.info._Z23naive_mxfp8_gemm_kernelPKhPKfS0_S2_Pfiii --------------------------
	.section	.nv.info._Z23naive_mxfp8_gemm_kernelPKhPKfS0_S2_Pfiii,"",@"SHT_CUDA_INFO"
	.sectionflags	@""
	.align	4


	//----- nvinfo : EIATTR_CUDA_API_VERSION
	.align		4
        /*0000*/ 	.byte	0x04, 0x37
        /*0002*/ 	.short	(.L_42 - .L_41)
.L_41:
        /*0004*/ 	.word	0x00000082


	//----- nvinfo : EIATTR_KPARAM_INFO
	.align		4
.L_42:
        /*0008*/ 	.byte	0x04, 0x17
        /*000a*/ 	.short	(.L_44 - .L_43)
.L_43:
        /*000c*/ 	.word	0x00000000
        /*0010*/ 	.short	0x0007
        /*0012*/ 	.short	0x0030
        /*0014*/ 	.byte	0x00, 0xf0, 0x11, 0x00


	//----- nvinfo : EIATTR_KPARAM_INFO
	.align		4
.L_44:
        /*0018*/ 	.byte	0x04, 0x17
        /*001a*/ 	.short	(.L_46 - .L_45)
.L_45:
        /*001c*/ 	.word	0x00000000
        /*0020*/ 	.short	0x0006
        /*0022*/ 	.short	0x002c
        /*0024*/ 	.byte	0x00, 0xf0, 0x11, 0x00


	//----- nvinfo : EIATTR_KPARAM_INFO
	.align		4
.L_46:
        /*0028*/ 	.byte	0x04, 0x17
        /*002a*/ 	.short	(.L_48 - .L_47)
.L_47:
        /*002c*/ 	.word	0x00000000
        /*0030*/ 	.short	0x0005
        /*0032*/ 	.short	0x0028
        /*0034*/ 	.byte	0x00, 0xf0, 0x11, 0x00


	//----- nvinfo : EIATTR_KPARAM_INFO
	.align		4
.L_48:
        /*0038*/ 	.byte	0x04, 0x17
        /*003a*/ 	.short	(.L_50 - .L_49)
.L_49:
        /*003c*/ 	.word	0x00000000
        /*0040*/ 	.short	0x0004
        /*0042*/ 	.short	0x0020
        /*0044*/ 	.byte	0x00, 0xf5, 0x21, 0x00


	//----- nvinfo : EIATTR_KPARAM_INFO
	.align		4
.L_50:
        /*0048*/ 	.byte	0x04, 0x17
        /*004a*/ 	.short	(.L_52 - .L_51)
.L_51:
        /*004c*/ 	.word	0x00000000
        /*0050*/ 	.short	0x0003
        /*0052*/ 	.short	0x0018
        /*0054*/ 	.byte	0x00, 0xf5, 0x21, 0x00


	//----- nvinfo : EIATTR_KPARAM_INFO
	.align		4
.L_52:
        /*0058*/ 	.byte	0x04, 0x17
        /*005a*/ 	.short	(.L_54 - .L_53)
.L_53:
        /*005c*/ 	.word	0x00000000
        /*0060*/ 	.short	0x0002
        /*0062*/ 	.short	0x0010
        /*0064*/ 	.byte	0x00, 0xf5, 0x21, 0x00


	//----- nvinfo : EIATTR_KPARAM_INFO
	.align		4
.L_54:
        /*0068*/ 	.byte	0x04, 0x17
        /*006a*/ 	.short	(.L_56 - .L_55)
.L_55:
        /*006c*/ 	.word	0x00000000
        /*0070*/ 	.short	0x0001
        /*0072*/ 	.short	0x0008
        /*0074*/ 	.byte	0x00, 0xf5, 0x21, 0x00


	//----- nvinfo : EIATTR_KPARAM_INFO
	.align		4
.L_56:
        /*0078*/ 	.byte	0x04, 0x17
        /*007a*/ 	.short	(.L_58 - .L_57)
.L_57:
        /*007c*/ 	.word	0x00000000
        /*0080*/ 	.short	0x0000
        /*0082*/ 	.short	0x0000
        /*0084*/ 	.byte	0x00, 0xf5, 0x21, 0x00


	//----- nvinfo : EIATTR_SPARSE_MMA_MASK
	.align		4
.L_58:
        /*0088*/ 	.byte	0x03, 0x50
        /*008a*/ 	.short	0x0000


	//----- nvinfo : EIATTR_MAXREG_COUNT
	.align		4
        /*008c*/ 	.byte	0x03, 0x1b
        /*008e*/ 	.short	0x00ff


	//----- nvinfo : EIATTR_MERCURY_ISA_VERSION
	.align		4
        /*0090*/ 	.byte	0x03, 0x5f
        /*0092*/ 	.short	0x0101


	//----- nvinfo : EIATTR_VRC_CTA_INIT_COUNT
	.align		4
        /*0094*/ 	.byte	0x02, 0x4a
	.zero		1
	.zero		1


	//----- nvinfo : EIATTR_EXIT_INSTR_OFFSETS
	.align		4
        /*0098*/ 	.byte	0x04, 0x1c
        /*009a*/ 	.short	(.L_60 - .L_59)


	//   ....[0]....
.L_59:
        /*009c*/ 	.word	0x000000c0


	//   ....[1]....
        /*00a0*/ 	.word	0x00000b60


	//----- nvinfo : EIATTR_CBANK_PARAM_SIZE
	.align		4
.L_60:
        /*00a4*/ 	.byte	0x03, 0x19
        /*00a6*/ 	.short	0x0034


	//----- nvinfo : EIATTR_PARAM_CBANK
	.align		4
        /*00a8*/ 	.byte	0x04, 0x0a
        /*00aa*/ 	.short	(.L_62 - .L_61)
	.align		4
.L_61:
        /*00ac*/ 	.word	index@(.nv.constant0._Z23naive_mxfp8_gemm_kernelPKhPKfS0_S2_Pfiii)
        /*00b0*/ 	.short	0x0380
        /*00b2*/ 	.short	0x0034


	//----- nvinfo : EIATTR_SW_WAR
	.align		4
.L_62:
        /*00b4*/ 	.byte	0x04, 0x36
        /*00b6*/ 	.short	(.L_64 - .L_63)
.L_63:
        /*00b8*/ 	.word	0x00000008
.L_64:


//--------------------- .nv.callgraph             --------------------------
	.section	.nv.callgraph,"",@"SHT_CUDA_CALLGRAPH"
	.align	4
	.sectionentsize	8
	.align		4
        /*0000*/ 	.word	0x00000000
	.align		4
        /*0004*/ 	.word	0xffffffff
	.align		4
        /*0008*/ 	.word	0x00000000
	.align		4
        /*000c*/ 	.word	0xfffffffe
	.align		4
        /*0010*/ 	.word	0x00000000
	.align		4
        /*0014*/ 	.word	0xfffffffd
	.align		4
        /*0018*/ 	.word	0x00000000
	.align		4
        /*001c*/ 	.word	0xfffffffc


//--------------------- .nv.constant3             --------------------------
	.section	.nv.constant3,"a",@progbits
	.align	4
.nv.constant3:
	.type		g_e4m3_lut,@object
	.size		g_e4m3_lut,(.L_0 - g_e4m3_lut)
g_e4m3_lut:
	.zero		1024
.L_0:


//--------------------- .text._Z20tc_mxfp8_gemm_kernelPKhPKfS0_S2_Pfiii --------------------------
	.section	.text._Z20tc_mxfp8_gemm_kernelPKhPKfS0_S2_Pfiii,"ax",@progbits
	.align	128
        .global         _Z20tc_mxfp8_gemm_kernelPKhPKfS0_S2_Pfiii
        .type           _Z20tc_mxfp8_gemm_kernelPKhPKfS0_S2_Pfiii,@function
        .size           _Z20tc_mxfp8_gemm_kernelPKhPKfS0_S2_Pfiii,(.L_x_54 - _Z20tc_mxfp8_gemm_kernelPKhPKfS0_S2_Pfiii)
        .other          _Z20tc_mxfp8_gemm_kernelPKhPKfS0_S2_Pfiii,@"STO_CUDA_ENTRY STV_DEFAULT"
_Z20tc_mxfp8_gemm_kernelPKhPKfS0_S2_Pfiii:
.text._Z20tc_mxfp8_gemm_kernelPKhPKfS0_S2_Pfiii:
[----:B------:R-:W-:Y:S01]  /*0000*/  LDC R1, c[0x0][0x37c] ;  /* 0x0000df00ff017b82 */ /* 0x000fe20000000800 */
[----:B------:R-:W0:Y:S07]  /*0010*/  S2R R3, SR_TID.X ;  /* 0x0000000000037919 */ /* 0x000e2e0000002100 */
[----:B------:R-:W1:Y:S01]  /*0020*/  LDC R2, c[0x0][0x360] ;  /* 0x0000d800ff027b82 */ /* 0x000e620000000800 */
[----:B------:R-:W-:Y:S01]  /*0030*/  MOV R8, 0xb0 ;  /* 0x000000b000087802 */ /* 0x000fe20000000f00 */
[----:B------:R-:W2:Y:S01]  /*0040*/  S2R R89, SR_CTAID.Y ;  /* 0x0000000000597919 */ /* 0x000ea20000002600 */
[----:B------:R-:W3:Y:S01]  /*0050*/  S2R R88, SR_CTAID.X ;  /* 0x0000000000587919 */ /* 0x000ee20000002500 */
[----:B-1----:R-:W-:Y:S01]  /*0060*/  LOP3.LUT R4, R2, 0xffff, RZ, 0xc0, !PT ;  /* 0x0000ffff02047812 */ /* 0x002fe200078ec0ff */
[----:B0-----:R-:W-:-:S05]  /*0070*/  IMAD.IADD R0, R3, 0x1, R2 ;  /* 0x0000000103007824 */ /* 0x001fca00078e0202 */
[----:B------:R-:W-:-:S04]  /*0080*/  LOP3.LUT R0, R0, 0xfff, RZ, 0x3c, !PT ;  /* 0x00000fff00007812 */ /* 0x000fc800078e3cff */
[----:B--23--:R-:W-:-:S07]  /*0090*/  LOP3.LUT R0, R0, 0xffff, RZ, 0xc0, !PT ;  /* 0x0000ffff00007812 */ /* 0x00cfce00078ec0ff */
[----:B------:R-:W-:Y:S05]  /*00a0*/  CALL.REL.NOINC `($__internal_0_$__cuda_sm20_div_u16) ;  /* 0x00000044001c7944 */ /* 0x000fea0003c00000 */
[----:B------:R-:W0:Y:S01]  /*00b0*/  LDCU UR6, c[0x0][0x3b0] ;  /* 0x00007600ff0677ac */ /* 0x000e220008000800 */
[----:B------:R-:W1:Y:S01]  /*00c0*/  LDC R7, c[0x0][0x3b0] ;  /* 0x0000ec00ff077b82 */ /* 0x000e620000000800 */
[----:B------:R-:W-:Y:S01]  /*00d0*/  LOP3.LUT R0, R6, 0x3, RZ, 0xc0, !PT ;  /* 0x0000000306007812 */ /* 0x000fe200078ec0ff */
[----:B------:R-:W-:Y:S01]  /*00e0*/  BSSY.RECONVERGENT B0, `(.L_x_0) ;  /* 0x000002b000007945 */ /* 0x000fe20003800200 */
[----:B------:R-:W2:Y:S01]  /*00f0*/  LDCU.64 UR12, c[0x0][0x380] ;  /* 0x00007000ff0c77ac */ /* 0x000ea20008000a00 */
[----:B------:R-:W-:Y:S01]  /*0100*/  IMAD.MOV.U32 R11, RZ, RZ, R3 ;  /* 0x000000ffff0b7224 */ /* 0x000fe200078e0003 */
[C---:B------:R-:W-:Y:S01]  /*0110*/  ISETP.NE.AND P0, PT, R0.reuse, 0x2, PT ;  /* 0x000000020000780c */ /* 0x040fe20003f05270 */
[----:B------:R-:W3:Y:S02]  /*0120*/  LDCU.64 UR10, c[0x0][0x358] ;  /* 0x00006b00ff0a77ac */ /* 0x000ee40008000a00 */
[----:B------:R-:W4:Y:S01]  /*0130*/  LDC R8, c[0x0][0x3a8] ;  /* 0x0000ea00ff087b82 */ /* 0x000f220000000800 */
[----:B------:R-:W-:Y:S01]  /*0140*/  LOP3.LUT R9, R0, 0x2, RZ, 0x3c, !PT ;  /* 0x0000000200097812 */ /* 0x000fe200078e3cff */
[----:B------:R-:W1:Y:S01]  /*0150*/  LDCU UR8, c[0x0][0x3b0] ;  /* 0x00007600ff0877ac */ /* 0x000e620008000800 */
[----:B------:R-:W1:Y:S05]  /*0160*/  LDCU UR7, c[0x0][0x3a8] ;  /* 0x00007500ff0777ac */ /* 0x000e6a0008000800 */
[----:B------:R-:W1:Y:S01]  /*0170*/  LDC.64 R4, c[0x0][0x388] ;  /* 0x0000e200ff047b82 */ /* 0x000e620000000a00 */
[----:B0-----:R-:W-:Y:S01]  /*0180*/  USHF.R.U32.HI UR6, URZ, 0x5, UR6 ;  /* 0x00000005ff067899 */ /* 0x001fe20008011606 */
[----:B------:R-:W-:Y:S11]  /*0190*/  @!P0 BRA `(.L_x_1) ;  /* 0x00000000007c8947 */ /* 0x000ff60003800000 */
[----:B------:R-:W-:Y:S02]  /*01a0*/  IMAD.MOV R6, RZ, RZ, -R9 ;  /* 0x000000ffff067224 */ /* 0x000fe400078e0a09 */
[----:B------:R-:W-:-:S07]  /*01b0*/  IMAD.MOV.U32 R11, RZ, RZ, R3 ;  /* 0x000000ffff0b7224 */ /* 0x000fce00078e0003 */
.L_x_2:
[----:B------:R-:W-:Y:S02]  /*01c0*/  SHF.R.U32.HI R10, RZ, 0x5, R11 ;  /* 0x00000005ff0a7819 */ /* 0x000fe4000001160b */
[----:B------:R-:W-:-:S03]  /*01d0*/  LOP3.LUT R19, R11, 0x1f, RZ, 0xc0, !PT ;  /* 0x0000001f0b137812 */ /* 0x000fc600078ec0ff */
[----:B------:R-:W-:-:S05]  /*01e0*/  IMAD R16, R89, 0x80, R10 ;  /* 0x0000008059107824 */ /* 0x000fca00078e020a */
[----:B-1----:R-:W-:-:S04]  /*01f0*/  ISETP.GE.AND P0, PT, R16, UR7, PT ;  /* 0x0000000710007c0c */ /* 0x002fc8000bf06270 */
[----:B------:R-:W-:-:S13]  /*0200*/  ISETP.LT.AND P0, PT, R19, UR8, !P0 ;  /* 0x0000000813007c0c */ /* 0x000fda000c701270 */
[----:B------:R-:W0:Y:S01]  /*0210*/  @P0 LDC.64 R12, c[0x0][0x380] ;  /* 0x0000e000ff0c0b82 */ /* 0x000e220000000a00 */
[----:B------:R-:W-:-:S05]  /*0220*/  @P0 IMAD R15, R16, UR8, R19 ;  /* 0x00000008100f0c24 */ /* 0x000fca000f8e0213 */
[----:B0-----:R-:W-:-:S05]  /*0230*/  @P0 IADD3 R14, P1, PT, R15, R12, RZ ;  /* 0x0000000c0f0e0210 */ /* 0x001fca0007f3e0ff */
[----:B------:R-:W-:Y:S02]  /*0240*/  @P0 IMAD.X R15, RZ, RZ, R13, P1 ;  /* 0x000000ffff0f0224 */ /* 0x000fe400008e060d */
[----:B------:R-:W0:Y:S03]  /*0250*/  @P0 LDC.64 R12, c[0x0][0x388] ;  /* 0x0000e200ff0c0b82 */ /* 0x000e260000000a00 */
[----:B---3--:R-:W3:Y:S01]  /*0260*/  @P0 LDG.E.U8.CONSTANT R14, desc[UR10][R14.64] ;  /* 0x0000000a0e0e0981 */ /* 0x008ee2000c1e9100 */
[----:B------:R-:W-:-:S04]  /*0270*/  @P0 IMAD R17, R16, UR6, RZ ;  /* 0x0000000610110c24 */ /* 0x000fc8000f8e02ff */
[----:B0-----:R-:W-:-:S06]  /*0280*/  @P0 IMAD.WIDE.U32 R12, R17, 0x4, R12 ;  /* 0x00000004110c0825 */ /* 0x001fcc00078e000c */
[----:B------:R-:W5:Y:S01]  /*0290*/  @P0 LDG.E.CONSTANT R12, desc[UR10][R12.64] ;  /* 0x0000000a0c0c0981 */ /* 0x000f62000c1e9900 */
[----:B------:R-:W0:Y:S01]  /*02a0*/  S2UR UR5, SR_CgaCtaId ;  /* 0x00000000000579c3 */ /* 0x000e220000008800 */
[----:B------:R-:W-:Y:S01]  /*02b0*/  UMOV UR4, 0x400 ;  /* 0x0000040000047882 */ /* 0x000fe20000000000 */
[----:B------:R-:W-:Y:S02]  /*02c0*/  VIADD R6, R6, 0x1 ;  /* 0x0000000106067836 */ /* 0x000fe40000000000 */
[----:B------:R-:W-:Y:S01]  /*02d0*/  IMAD.IADD R11, R2, 0x1, R11 ;  /* 0x00000001020b7824 */ /* 0x000fe200078e020b */
[----:B0-----:R-:W-:-:S06]  /*02e0*/  ULEA UR4, UR5, UR4, 0x18 ;  /* 0x0000000405047291 */ /* 0x001fcc000f8ec0ff */
[----:B------:R-:W-:-:S05]  /*02f0*/  LEA R10, R10, UR4, 0x6 ;  /* 0x000000040a0a7c11 */ /* 0x000fca000f8e30ff */
[----:B------:R-:W-:-:S05]  /*0300*/  IMAD R10, R19, 0x2, R10 ;  /* 0x00000002130a7824 */ /* 0x000fca00078e020a */
[----:B------:R0:W-:Y:S01]  /*0310*/  @!P0 STS.U16 [R10], RZ ;  /* 0x000000ff0a008388 */ /* 0x0001e20000000400 */
[----:B---3--:R-:W-:-:S04]  /*0320*/  @P0 IMAD.SHL.U32 R16, R14, 0x4, RZ ;  /* 0x000000040e100824 */ /* 0x008fc800078e00ff */
[----:B------:R-:W5:Y:S02]  /*0330*/  @P0 LDC R17, c[0x3][R16] ;  /* 0x00c0000010110b82 */ /* 0x000f640000000800 */
[----:B-----5:R-:W-:-:S05]  /*0340*/  @P0 FMUL R17, R12, R17 ;  /* 0x000000110c110220 */ /* 0x020fca0000400000 */
[----:B------:R-:W-:-:S05]  /*0350*/  @P0 F2FP.F16.F32.PACK_AB R17, RZ, R17 ;  /* 0x00000011ff11023e */ /* 0x000fca00000000ff */
[----:B------:R0:W-:Y:S01]  /*0360*/  @P0 STS.U16 [R10], R17 ;  /* 0x000000110a000388 */ /* 0x0001e20000000400 */
[----:B------:R-:W-:-:S13]  /*0370*/  ISETP.NE.AND P0, PT, R6, RZ, PT ;  /* 0x000000ff0600720c */ /* 0x000fda0003f05270 */
[----:B0-----:R-:W-:Y:S05]  /*0380*/  @P0 BRA `(.L_x_2) ;  /* 0xfffffffc008c0947 */ /* 0x001fea000383ffff */
.L_x_1:
[----:B-123--:R-:W-:Y:S05]  /*0390*/  BSYNC.RECONVERGENT B0 ;  /* 0x0000000000007941 */ /* 0x00efea0003800200 */
.L_x_0:
[----:B------:R-:W-:Y:S01]  /*03a0*/  BSSY.RECONVERGENT B0, `(.L_x_3) ;  /* 0x000006f000007945 */ /* 0x000fe20003800200 */
[C-C-:B------:R-:W-:Y:S02]  /*03b0*/  IMAD R17, R2.reuse, 0x2, R11.reuse ;  /* 0x0000000202117824 */ /* 0x140fe400078e020b */
[----:B------:R-:W-:Y:S02]  /*03c0*/  IMAD R15, R2, 0x3, R11 ;  /* 0x00000003020f7824 */ /* 0x000fe400078e020b */
[----:B------:R-:W-:-:S07]  /*03d0*/  IMAD.IADD R13, R11, 0x1, R2 ;  /* 0x000000010b0d7824 */ /* 0x000fce00078e0202 */
.L_x_7:
[----:B------:R-:W-:Y:S01]  /*03e0*/  SHF.R.U32.HI R25, RZ, 0x5, R11 ;  /* 0x00000005ff197819 */ /* 0x000fe2000001160b */
[----:B------:R-:W-:Y:S01]  /*03f0*/  BSSY.RECONVERGENT B1, `(.L_x_4) ;  /* 0x0000020000017945 */ /* 0x000fe20003800200 */
[----:B------:R-:W-:-:S03]  /*0400*/  LOP3.LUT R14, R11, 0x1f, RZ, 0xc0, !PT ;  /* 0x0000001f0b0e7812 */ /* 0x000fc600078ec0ff */
[----:B------:R-:W-:-:S05]  /*0410*/  IMAD R19, R89, 0x80, R25 ;  /* 0x0000008059137824 */ /* 0x000fca00078e0219 */
[----:B----4-:R-:W-:-:S04]  /*0420*/  ISETP.GE.AND P0, PT, R19, R8, PT ;  /* 0x000000081300720c */ /* 0x010fc80003f06270 */
[----:B------:R-:W-:-:S13]  /*0430*/  ISETP.GE.OR P0, PT, R14, R7, P0 ;  /* 0x000000070e00720c */ /* 0x000fda0000706670 */
[----:B------:R-:W-:Y:S05]  /*0440*/  @P0 BRA `(.L_x_5) ;  /* 0x00000000004c0947 */ /* 0x000fea0003800000 */
[----:B------:R-:W-:-:S05]  /*0450*/  IMAD R20, R19, R7, R14 ;  /* 0x0000000713147224 */ /* 0x000fca00078e020e */
[----:B------:R-:W-:-:S05]  /*0460*/  IADD3 R20, P0, PT, R20, UR12, RZ ;  /* 0x0000000c14147c10 */ /* 0x000fca000ff1e0ff */
[----:B------:R-:W-:-:S05]  /*0470*/  IMAD.X R21, RZ, RZ, UR13, P0 ;  /* 0x0000000dff157e24 */ /* 0x000fca00080e06ff */
[----:B------:R-:W2:Y:S01]  /*0480*/  LDG.E.U8.CONSTANT R20, desc[UR10][R20.64] ;  /* 0x0000000a14147981 */ /* 0x000ea2000c1e9100 */
[----:B------:R-:W-:-:S04]  /*0490*/  IMAD R19, R19, UR6, RZ ;  /* 0x0000000613137c24 */ /* 0x000fc8000f8e02ff */
[----:B------:R-:W-:-:S06]  /*04a0*/  IMAD.WIDE.U32 R18, R19, 0x4, R4 ;  /* 0x0000000413127825 */ /* 0x000fcc00078e0004 */
[----:B------:R-:W3:Y:S01]  /*04b0*/  LDG.E.CONSTANT R18, desc[UR10][R18.64] ;  /* 0x0000000a12127981 */ /* 0x000ee2000c1e9900 */
[----:B------:R-:W0:Y:S01]  /*04c0*/  S2UR UR5, SR_CgaCtaId ;  /* 0x00000000000579c3 */ /* 0x000e220000008800 */
[----:B------:R-:W-:Y:S02]  /*04d0*/  UMOV UR4, 0x400 ;  /* 0x0000040000047882 */ /* 0x000fe40000000000 */
[----:B0-----:R-:W-:-:S06]  /*04e0*/  ULEA UR4, UR5, UR4, 0x18 ;  /* 0x0000000405047291 */ /* 0x001fcc000f8ec0ff */
[----:B------:R-:W-:-:S04]  /*04f0*/  IMAD.U32 R6, RZ, RZ, UR4 ;  /* 0x00000004ff067e24 */ /* 0x000fc8000f8e00ff */
[----:B------:R-:W-:-:S04]  /*0500*/  IMAD R12, R25, 0x40, R6 ;  /* 0x00000040190c7824 */ /* 0x000fc800078e0206 */
[----:B------:R-:W-:Y:S02]  /*0510*/  IMAD R12, R14, 0x2, R12 ;  /* 0x000000020e0c7824 */ /* 0x000fe400078e020c */
[----:B--2---:R-:W-:-:S04]  /*0520*/  IMAD.SHL.U32 R10, R20, 0x4, RZ ;  /* 0x00000004140a7824 */ /* 0x004fc800078e00ff */
[----:B------:R-:W3:Y:S02]  /*0530*/  LDC R23, c[0x3][R10] ;  /* 0x00c000000a177b82 */ /* 0x000ee40000000800 */
[----:B---3--:R-:W-:-:S05]  /*0540*/  FMUL R23, R18, R23 ;  /* 0x0000001712177220 */ /* 0x008fca0000400000 */
[----:B------:R-:W-:-:S05]  /*0550*/  F2FP.F16.F32.PACK_AB R23, RZ, R23 ;  /* 0x00000017ff17723e */ /* 0x000fca00000000ff */
[----:B------:R0:W-:Y:S01]  /*0560*/  STS.U16 [R12], R23 ;  /* 0x000000170c007388 */ /* 0x0001e20000000400 */
[----:B------:R-:W-:Y:S05]  /*0570*/  BRA `(.L_x_6) ;  /* 0x00000000001c7947 */ /* 0x000fea0003800000 */
.L_x_5:
[----:B------:R-:W0:Y:S01]  /*0580*/  S2UR UR5, SR_CgaCtaId ;  /* 0x00000000000579c3 */ /* 0x000e220000008800 */
[----:B------:R-:W-:Y:S02]  /*0590*/  UMOV UR4, 0x400 ;  /* 0x0000040000047882 */ /* 0x000fe40000000000 */
[----:B0-----:R-:W-:-:S06]  /*05a0*/  ULEA UR4, UR5, UR4, 0x18 ;  /* 0x0000000405047291 */ /* 0x001fcc000f8ec0ff */
[----:B------:R-:W-:-:S04]  /*05b0*/  IMAD.U32 R6, RZ, RZ, UR4 ;  /* 0x00000004ff067e24 */ /* 0x000fc8000f8e00ff */
[----:B------:R-:W-:-:S04]  /*05c0*/  IMAD R25, R25, 0x40, R6 ;  /* 0x0000004019197824 */ /* 0x000fc800078e0206 */
[----:B------:R-:W-:-:S05]  /*05d0*/  IMAD R25, R14, 0x2, R25 ;  /* 0x000000020e197824 */ /* 0x000fca00078e0219 */
[----:B------:R1:W-:Y:S02]  /*05e0*/  STS.U16 [R25], RZ ;  /* 0x000000ff19007388 */ /* 0x0003e40000000400 */
.L_x_6:
[----:B------:R-:W-:Y:S05]  /*05f0*/  BSYNC.RECONVERGENT B1 ;  /* 0x0000000000017941 */ /* 0x000fea0003800200 */
.L_x_4:
[----:B------:R-:W-:Y:S02]  /*0600*/  SHF.R.U32.HI R14, RZ, 0x5, R13 ;  /* 0x00000005ff0e7819 */ /* 0x000fe4000001160d */
[----:B------:R-:W-:Y:S02]  /*0610*/  SHF.R.U32.HI R30, RZ, 0x5, R17 ;  /* 0x00000005ff1e7819 */ /* 0x000fe40000011611 */
[----:B------:R-:W-:Y:S01]  /*0620*/  SHF.R.U32.HI R34, RZ, 0x5, R15 ;  /* 0x00000005ff227819 */ /* 0x000fe2000001160f */
[----:B------:R-:W-:Y:S01]  /*0630*/  IMAD R31, R89, 0x80, R14 ;  /* 0x00000080591f7824 */ /* 0x000fe200078e020e */
[----:B------:R-:W-:Y:S01]  /*0640*/  LOP3.LUT R16, R13, 0x1f, RZ, 0xc0, !PT ;  /* 0x0000001f0d107812 */ /* 0x000fe200078ec0ff */
[----:B------:R-:W-:Y:S01]  /*0650*/  IMAD R33, R89, 0x80, R30 ;  /* 0x0000008059217824 */ /* 0x000fe200078e021e */
[----:B------:R-:W-:Y:S01]  /*0660*/  LOP3.LUT R32, R17, 0x1f, RZ, 0xc0, !PT ;  /* 0x0000001f11207812 */ /* 0x000fe200078ec0ff */
[----:B------:R-:W-:Y:S01]  /*0670*/  IMAD R35, R89, 0x80, R34 ;  /* 0x0000008059237824 */ /* 0x000fe200078e0222 */
[----:B------:R-:W-:-:S02]  /*0680*/  ISETP.GE.AND P0, PT, R31, R8, PT ;  /* 0x000000081f00720c */ /* 0x000fc40003f06270 */
[-C--:B------:R-:W-:Y:S02]  /*0690*/  ISETP.GE.AND P1, PT, R33, R8.reuse, PT ;  /* 0x000000082100720c */ /* 0x080fe40003f26270 */
[----:B------:R-:W-:Y:S02]  /*06a0*/  LOP3.LUT R36, R15, 0x1f, RZ, 0xc0, !PT ;  /* 0x0000001f0f247812 */ /* 0x000fe400078ec0ff */
[----:B------:R-:W-:Y:S02]  /*06b0*/  ISETP.GE.AND P2, PT, R35, R8, PT ;  /* 0x000000082300720c */ /* 0x000fe40003f46270 */
[-C--:B------:R-:W-:Y:S02]  /*06c0*/  ISETP.LT.AND P0, PT, R16, R7.reuse, !P0 ;  /* 0x000000071000720c */ /* 0x080fe40004701270 */
[-C--:B------:R-:W-:Y:S02]  /*06d0*/  ISETP.LT.AND P1, PT, R32, R7.reuse, !P1 ;  /* 0x000000072000720c */ /* 0x080fe40004f21270 */
[----:B------:R-:W-:-:S09]  /*06e0*/  ISETP.LT.AND P2, PT, R36, R7, !P2 ;  /* 0x000000072400720c */ /* 0x000fd20005741270 */
[----:B------:R-:W2:Y:S01]  /*06f0*/  @P0 LDC.64 R18, c[0x0][0x380] ;  /* 0x0000e000ff120b82 */ /* 0x000ea20000000a00 */
[-C--:B0-----:R-:W-:Y:S02]  /*0700*/  @P0 IMAD R23, R31, R7.reuse, R16 ;  /* 0x000000071f170224 */ /* 0x081fe400078e0210 */
[-C--:B-1----:R-:W-:Y:S02]  /*0710*/  @P1 IMAD R25, R33, R7.reuse, R32 ;  /* 0x0000000721191224 */ /* 0x082fe400078e0220 */
[----:B------:R-:W-:-:S03]  /*0720*/  @P2 IMAD R27, R35, R7, R36 ;  /* 0x00000007231b2224 */ /* 0x000fc600078e0224 */
[----:B------:R-:W0:Y:S08]  /*0730*/  @P1 LDC.64 R20, c[0x0][0x380] ;  /* 0x0000e000ff141b82 */ /* 0x000e300000000a00 */
[----:B------:R-:W1:Y:S01]  /*0740*/  @P2 LDC.64 R28, c[0x0][0x380] ;  /* 0x0000e000ff1c2b82 */ /* 0x000e620000000a00 */
[----:B--2---:R-:W-:-:S05]  /*0750*/  @P0 IADD3 R22, P3, PT, R23, R18, RZ ;  /* 0x0000001217160210 */ /* 0x004fca0007f7e0ff */
[----:B------:R-:W-:Y:S02]  /*0760*/  @P0 IMAD.X R23, RZ, RZ, R19, P3 ;  /* 0x000000ffff170224 */ /* 0x000fe400018e0613 */
[----:B------:R-:W2:Y:S01]  /*0770*/  @P0 LDC.64 R18, c[0x0][0x388] ;  /* 0x0000e200ff120b82 */ /* 0x000ea20000000a00 */
[----:B0-----:R-:W-:Y:S02]  /*0780*/  @P1 IADD3 R24, P4, PT, R25, R20, RZ ;  /* 0x0000001419181210 */ /* 0x001fe40007f9e0ff */
[----:B------:R0:W3:Y:S03]  /*0790*/  @P0 LDG.E.U8.CONSTANT R10, desc[UR10][R22.64] ;  /* 0x0000000a160a0981 */ /* 0x0000e6000c1e9100 */
[----:B------:R-:W-:Y:S02]  /*07a0*/  @P1 IMAD.X R25, RZ, RZ, R21, P4 ;  /* 0x000000ffff191224 */ /* 0x000fe400020e0615 */
[----:B------:R-:W4:Y:S01]  /*07b0*/  @P1 LDC.64 R20, c[0x0][0x388] ;  /* 0x0000e200ff141b82 */ /* 0x000f220000000a00 */
[----:B-1----:R-:W-:-:S02]  /*07c0*/  @P2 IADD3 R26, P5, PT, R27, R28, RZ ;  /* 0x0000001c1b1a2210 */ /* 0x002fc40007fbe0ff */
[----:B------:R1:W5:Y:S03]  /*07d0*/  @P1 LDG.E.U8.CONSTANT R24, desc[UR10][R24.64] ;  /* 0x0000000a18181981 */ /* 0x000366000c1e9100 */
[----:B------:R-:W-:Y:S02]  /*07e0*/  @P2 IMAD.X R27, RZ, RZ, R29, P5 ;  /* 0x000000ffff1b2224 */ /* 0x000fe400028e061d */
[----:B------:R-:W0:Y:S03]  /*07f0*/  @P2 LDC.64 R28, c[0x0][0x388] ;  /* 0x0000e200ff1c2b82 */ /* 0x000e260000000a00 */
[----:B------:R5:W5:Y:S01]  /*0800*/  @P2 LDG.E.U8.CONSTANT R26, desc[UR10][R26.64] ;  /* 0x0000000a1a1a2981 */ /* 0x000b62000c1e9100 */
[----:B------:R-:W-:-:S04]  /*0810*/  @P0 IMAD R31, R31, UR6, RZ ;  /* 0x000000061f1f0c24 */ /* 0x000fc8000f8e02ff */
[----:B--2---:R-:W-:-:S04]  /*0820*/  @P0 IMAD.WIDE.U32 R18, R31, 0x4, R18 ;  /* 0x000000041f120825 */ /* 0x004fc800078e0012 */
[----:B------:R-:W-:Y:S02]  /*0830*/  @P1 IMAD R31, R33, UR6, RZ ;  /* 0x00000006211f1c24 */ /* 0x000fe4000f8e02ff */
[----:B------:R-:W-:Y:S01]  /*0840*/  @P2 IMAD R33, R35, UR6, RZ ;  /* 0x0000000623212c24 */ /* 0x000fe2000f8e02ff */
[----:B------:R-:W2:Y:S01]  /*0850*/  @P0 LDG.E.CONSTANT R18, desc[UR10][R18.64] ;  /* 0x0000000a12120981 */ /* 0x000ea2000c1e9900 */
[----:B----4-:R-:W-:-:S06]  /*0860*/  @P1 IMAD.WIDE.U32 R20, R31, 0x4, R20 ;  /* 0x000000041f141825 */ /* 0x010fcc00078e0014 */
[----:B------:R-:W4:Y:S01]  /*0870*/  @P1 LDG.E.CONSTANT R20, desc[UR10][R20.64] ;  /* 0x0000000a14141981 */ /* 0x000f22000c1e9900 */
[----:B0-----:R-:W-:-:S06]  /*0880*/  @P2 IMAD.WIDE.U32 R22, R33, 0x4, R28 ;  /* 0x0000000421162825 */ /* 0x001fcc00078e001c */
[----:B------:R-:W4:Y:S01]  /*0890*/  @P2 LDG.E.CONSTANT R22, desc[UR10][R22.64] ;  /* 0x0000000a16162981 */ /* 0x000f22000c1e9900 */
[----:B------:R-:W-:-:S04]  /*08a0*/  IADD3 R11, PT, PT, R2, R11, R2 ;  /* 0x0000000b020b7210 */ /* 0x000fc80007ffe002 */
[C---:B------:R-:W-:Y:S01]  /*08b0*/  IADD3 R11, PT, PT, R2.reuse, R11, R2 ;  /* 0x0000000b020b7210 */ /* 0x040fe20007ffe002 */
[C---:B------:R-:W-:Y:S02]  /*08c0*/  IMAD R13, R2.reuse, 0x4, R13 ;  /* 0x00000004020d7824 */ /* 0x040fe400078e020d */
[C---:B------:R-:W-:Y:S02]  /*08d0*/  IMAD R17, R2.reuse, 0x4, R17 ;  /* 0x0000000402117824 */ /* 0x040fe400078e0211 */
[----:B------:R-:W-:Y:S02]  /*08e0*/  IMAD R15, R2, 0x4, R15 ;  /* 0x00000004020f7824 */ /* 0x000fe400078e020f */
[----:B---3--:R-:W-:-:S04]  /*08f0*/  @P0 IMAD.SHL.U32 R12, R10, 0x4, RZ ;  /* 0x000000040a0c0824 */ /* 0x008fc800078e00ff */
[----:B-1----:R-:W2:Y:S01]  /*0900*/  @P0 LDC R25, c[0x3][R12] ;  /* 0x00c000000c190b82 */ /* 0x002ea20000000800 */
[----:B-----5:R-:W-:-:S07]  /*0910*/  @P1 IMAD.SHL.U32 R24, R24, 0x4, RZ ;  /* 0x0000000418181824 */ /* 0x020fce00078e00ff */
[----:B------:R-:W4:Y:S01]  /*0920*/  @P1 LDC R27, c[0x3][R24] ;  /* 0x00c00000181b1b82 */ /* 0x000f220000000800 */
[----:B------:R-:W-:-:S07]  /*0930*/  @P2 IMAD.SHL.U32 R26, R26, 0x4, RZ ;  /* 0x000000041a1a2824 */ /* 0x000fce00078e00ff */
[----:B------:R-:W0:Y:S01]  /*0940*/  @P2 LDC R29, c[0x3][R26] ;  /* 0x00c000001a1d2b82 */ /* 0x000e220000000800 */
[--C-:B------:R-:W-:Y:S02]  /*0950*/  IMAD R10, R14, 0x40, R6.reuse ;  /* 0x000000400e0a7824 */ /* 0x100fe400078e0206 */
[----:B------:R-:W-:Y:S02]  /*0960*/  IMAD R14, R30, 0x40, R6 ;  /* 0x000000401e0e7824 */ /* 0x000fe400078e0206 */
[----:B------:R-:W-:Y:S02]  /*0970*/  IMAD R10, R16, 0x2, R10 ;  /* 0x00000002100a7824 */ /* 0x000fe400078e020a */
[----:B------:R-:W-:Y:S02]  /*0980*/  IMAD R16, R34, 0x40, R6 ;  /* 0x0000004022107824 */ /* 0x000fe400078e0206 */
[----:B------:R-:W-:Y:S01]  /*0990*/  IMAD R14, R32, 0x2, R14 ;  /* 0x00000002200e7824 */ /* 0x000fe200078e020e */
[----:B------:R1:W-:Y:S01]  /*09a0*/  @!P0 STS.U16 [R10], RZ ;  /* 0x000000ff0a008388 */ /* 0x0003e20000000400 */
[----:B------:R-:W-:-:S02]  /*09b0*/  IMAD R16, R36, 0x2, R16 ;  /* 0x0000000224107824 */ /* 0x000fc400078e0210 */
[----:B--2---:R-:W-:-:S05]  /*09c0*/  @P0 FMUL R25, R18, R25 ;  /* 0x0000001912190220 */ /* 0x004fca0000400000 */
[----:B------:R-:W-:Y:S01]  /*09d0*/  @P0 F2FP.F16.F32.PACK_AB R25, RZ, R25 ;  /* 0x00000019ff19023e */ /* 0x000fe200000000ff */
[----:B----4-:R-:W-:-:S04]  /*09e0*/  @P1 FMUL R20, R20, R27 ;  /* 0x0000001b14141220 */ /* 0x010fc80000400000 */
[----:B------:R1:W-:Y:S01]  /*09f0*/  @P0 STS.U16 [R10], R25 ;  /* 0x000000190a000388 */ /* 0x0003e20000000400 */
[----:B------:R-:W-:Y:S01]  /*0a00*/  @P1 F2FP.F16.F32.PACK_AB R20, RZ, R20 ;  /* 0x00000014ff14123e */ /* 0x000fe200000000ff */
[----:B0-----:R-:W-:Y:S02]  /*0a10*/  @P2 FMUL R22, R22, R29 ;  /* 0x0000001d16162220 */ /* 0x001fe40000400000 */
[----:B------:R1:W-:Y:S03]  /*0a20*/  @!P1 STS.U16 [R14], RZ ;  /* 0x000000ff0e009388 */ /* 0x0003e60000000400 */
[----:B------:R-:W-:Y:S01]  /*0a30*/  @P2 F2FP.F16.F32.PACK_AB R22, RZ, R22 ;  /* 0x00000016ff16223e */ /* 0x000fe200000000ff */
[----:B------:R1:W-:Y:S04]  /*0a40*/  @P1 STS.U16 [R14], R20 ;  /* 0x000000140e001388 */ /* 0x0003e80000000400 */
[----:B------:R1:W-:Y:S04]  /*0a50*/  @!P2 STS.U16 [R16], RZ ;  /* 0x000000ff1000a388 */ /* 0x0003e80000000400 */
[----:B------:R1:W-:Y:S01]  /*0a60*/  @P2 STS.U16 [R16], R22 ;  /* 0x0000001610002388 */ /* 0x0003e20000000400 */
[----:B------:R-:W-:-:S13]  /*0a70*/  ISETP.GE.U32.AND P0, PT, R11, 0x1000, PT ;  /* 0x000010000b00780c */ /* 0x000fda0003f06070 */
[----:B-1----:R-:W-:Y:S05]  /*0a80*/  @!P0 BRA `(.L_x_7) ;  /* 0xfffffff800548947 */ /* 0x002fea000383ffff */
[----:B------:R-:W-:Y:S05]  /*0a90*/  BSYNC.RECONVERGENT B0 ;  /* 0x0000000000007941 */ /* 0x000fea0003800200 */
.L_x_3:
[----:B------:R-:W-:Y:S01]  /*0aa0*/  ISETP.NE.AND P0, PT, R0, 0x2, PT ;  /* 0x000000020000780c */ /* 0x000fe20003f05270 */
[----:B------:R-:W0:Y:S01]  /*0ab0*/  LDCU UR7, c[0x0][0x3b0] ;  /* 0x00007600ff0777ac */ /* 0x000e220008000800 */
[----:B------:R-:W-:Y:S01]  /*0ac0*/  BSSY.RECONVERGENT B0, `(.L_x_8) ;  /* 0x0000027000007945 */ /* 0x000fe20003800200 */
[----:B------:R-:W-:Y:S01]  /*0ad0*/  IMAD.MOV.U32 R7, RZ, RZ, R3 ;  /* 0x000000ffff077224 */ /* 0x000fe200078e0003 */
[----:B------:R-:W1:Y:S01]  /*0ae0*/  LDCU UR8, c[0x0][0x3ac] ;  /* 0x00007580ff0877ac */ /* 0x000e620008000800 */
[----:B------:R-:W2:Y:S08]  /*0af0*/  LDCU UR6, c[0x0][0x3ac] ;  /* 0x00007580ff0677ac */ /* 0x000eb00008000800 */
[----:B------:R-:W-:Y:S05]  /*0b00*/  @!P0 BRA `(.L_x_9) ;  /* 0x0000000000888947 */ /* 0x000fea0003800000 */
[----:B------:R-:W-:Y:S02]  /*0b10*/  IMAD.MOV R10, RZ, RZ, -R9 ;  /* 0x000000ffff0a7224 */ /* 0x000fe400078e0a09 */
[----:B------:R-:W-:-:S07]  /*0b20*/  IMAD.MOV.U32 R7, RZ, RZ, R3 ;  /* 0x000000ffff077224 */ /* 0x000fce00078e0003 */
.L_x_10:
[----:B------:R-:W-:Y:S02]  /*0b30*/  LOP3.LUT R14, R7, 0x7f, RZ, 0xc0, !PT ;  /* 0x0000007f070e7812 */ /* 0x000fe400078ec0ff */
[----:B------:R-:W-:-:S03]  /*0b40*/  SHF.R.U32.HI R15, RZ, 0x7, R7 ;  /* 0x00000007ff0f7819 */ /* 0x000fc60000011607 */
[----:B------:R-:W-:-:S05]  /*0b50*/  IMAD R6, R88, 0x80, R14 ;  /* 0x0000008058067824 */ /* 0x000fca00078e020e */
[----:B--2---:R-:W-:-:S04]  /*0b60*/  ISETP.GE.AND P0, PT, R6, UR6, PT ;  /* 0x0000000606007c0c */ /* 0x004fc8000bf06270 */
[----:B0-----:R-:W-:-:S13]  /*0b70*/  ISETP.LT.AND P0, PT, R15, UR7, !P0 ;  /* 0x000000070f007c0c */ /* 0x001fda000c701270 */
[----:B------:R-:W0:Y:S01]  /*0b80*/  @P0 LDC.64 R4, c[0x0][0x390] ;  /* 0x0000e400ff040b82 */ /* 0x000e220000000a00 */
[----:B------:R-:W-:-:S05]  /*0b90*/  @P0 IMAD R9, R15, UR6, R6 ;  /* 0x000000060f090c24 */ /* 0x000fca000f8e0206 */
[----:B0-----:R-:W-:-:S05]  /*0ba0*/  @P0 IADD3 R8, P1, PT, R9, R4, RZ ;  /* 0x0000000409080210 */ /* 0x001fca0007f3e0ff */
[----:B------:R-:W-:Y:S02]  /*0bb0*/  @P0 IMAD.X R9, RZ, RZ, R5, P1 ;  /* 0x000000ffff090224 */ /* 0x000fe400008e0605 */
[----:B------:R-:W0:Y:S03]  /*0bc0*/  @P0 LDC.64 R4, c[0x0][0x398] ;  /* 0x0000e600ff040b82 */ /* 0x000e260000000a00 */
[----:B------:R-:W2:Y:S01]  /*0bd0*/  @P0 LDG.E.U8.CONSTANT R8, desc[UR10][R8.64] ;  /* 0x0000000a08080981 */ /* 0x000ea2000c1e9100 */
[----:B0-----:R-:W-:-:S06]  /*0be0*/  @P0 IMAD.WIDE.U32 R4, R6, 0x4, R4 ;  /* 0x0000000406040825 */ /* 0x001fcc00078e0004 */
[----:B------:R-:W3:Y:S01]  /*0bf0*/  @P0 LDG.E.CONSTANT R4, desc[UR10][R4.64] ;  /* 0x0000000a04040981 */ /* 0x000ee2000c1e9900 */
[----:B------:R-:W0:Y:S01]  /*0c00*/  S2UR UR5, SR_CgaCtaId ;  /* 0x00000000000579c3 */ /* 0x000e220000008800 */
[----:B------:R-:W-:Y:S01]  /*0c10*/  UMOV UR4, 0x400 ;  /* 0x0000040000047882 */ /* 0x000fe20000000000 */
[----:B------:R-:W-:Y:S02]  /*0c20*/  VIADD R10, R10, 0x1 ;  /* 0x000000010a0a7836 */ /* 0x000fe40000000000 */
[----:B------:R-:W-:Y:S01]  /*0c30*/  IMAD.IADD R7, R2, 0x1, R7 ;  /* 0x0000000102077824 */ /* 0x000fe200078e0207 */
[----:B0-----:R-:W-:-:S06]  /*0c40*/  ULEA UR4, UR5, UR4, 0x18 ;  /* 0x0000000405047291 */ /* 0x001fcc000f8ec0ff */
[----:B------:R-:W-:-:S04]  /*0c50*/  @!P0 IMAD.U32 R6, RZ, RZ, UR4 ;  /* 0x00000004ff068e24 */ /* 0x000fc8000f8e00ff */
[C---:B------:R-:W-:Y:S02]  /*0c60*/  @!P0 IMAD R11, R15.reuse, 0x100, R6 ;  /* 0x000001000f0b8824 */ /* 0x040fe400078e0206 */
[----:B------:R-:W-:Y:S02]  /*0c70*/  @P0 IMAD.U32 R6, RZ, RZ, UR4 ;  /* 0x00000004ff060e24 */ /* 0x000fe4000f8e00ff */
[----:B------:R-:W-:Y:S02]  /*0c80*/  @!P0 IMAD R11, R14, 0x2, R11 ;  /* 0x000000020e0b8824 */ /* 0x000fe400078e020b */
[----:B------:R-:W-:-:S03]  /*0c90*/  @P0 IMAD R15, R15, 0x100, R6 ;  /* 0x000001000f0f0824 */ /* 0x000fc600078e0206 */
[----:B------:R4:W-:Y:S01]  /*0ca0*/  @!P0 STS.U16 [R11+0x4000], RZ ;  /* 0x004000ff0b008388 */ /* 0x0009e20000000400 */
[----:B------:R-:W-:Y:S02]  /*0cb0*/  @P0 IMAD R15, R14, 0x2, R15 ;  /* 0x000000020e0f0824 */ /* 0x000fe400078e020f */
[----:B--2---:R-:W-:-:S04]  /*0cc0*/  @P0 IMAD.SHL.U32 R12, R8, 0x4, RZ ;  /* 0x00000004080c0824 */ /* 0x004fc800078e00ff */
[----:B------:R-:W3:Y:S02]  /*0cd0*/  @P0 LDC R13, c[0x3][R12] ;  /* 0x00c000000c0d0b82 */ /* 0x000ee40000000800 */
[----:B---3--:R-:W-:-:S05]  /*0ce0*/  @P0 FMUL R13, R4, R13 ;  /* 0x0000000d040d0220 */ /* 0x008fca0000400000 */
[----:B------:R-:W-:-:S05]  /*0cf0*/  @P0 F2FP.F16.F32.PACK_AB R13, RZ, R13 ;  /* 0x0000000dff0d023e */ /* 0x000fca00000000ff */
[----:B------:R4:W-:Y:S01]  /*0d00*/  @P0 STS.U16 [R15+0x4000], R13 ;  /* 0x0040000d0f000388 */ /* 0x0009e20000000400 */
[----:B------:R-:W-:-:S13]  /*0d10*/  ISETP.NE.AND P0, PT, R10, RZ, PT ;  /* 0x000000ff0a00720c */ /* 0x000fda0003f05270 */
[----:B----4-:R-:W-:Y:S05]  /*0d20*/  @P0 BRA `(.L_x_10) ;  /* 0xfffffffc00800947 */ /* 0x010fea000383ffff */
.L_x_9:
[----:B012---:R-:W-:Y:S05]  /*0d30*/  BSYNC.RECONVERGENT B0 ;  /* 0x0000000000007941 */ /* 0x007fea0003800200 */
.L_x_8:
[----:B------:R-:W-:Y:S01]  /*0d40*/  BSSY.RECONVERGENT B0, `(.L_x_11) ;  /* 0x000005c000007945 */ /* 0x000fe20003800200 */
.L_x_12:
[----:B------:R-:W0:Y:S01]  /*0d50*/  LDC R40, c[0x0][0x3b0] ;  /* 0x0000ec00ff287b82 */ /* 0x000e220000000800 */
[--C-:B------:R-:W-:Y:S01]  /*0d60*/  IMAD.IADD R9, R2, 0x1, R7.reuse ;  /* 0x0000000102097824 */ /* 0x100fe200078e0207 */
[----:B------:R-:W-:Y:S02]  /*0d70*/  LOP3.LUT R27, R7, 0x7f, RZ, 0xc0, !PT ;  /* 0x0000007f071b7812 */ /* 0x000fe400078ec0ff */
[----:B------:R-:W-:Y:S01]  /*0d80*/  SHF.R.U32.HI R25, RZ, 0x7, R7 ;  /* 0x00000007ff197819 */ /* 0x000fe20000011607 */
[C-C-:B------:R-:W-:Y:S01]  /*0d90*/  IMAD.IADD R11, R9.reuse, 0x1, R2.reuse ;  /* 0x00000001090b7824 */ /* 0x140fe200078e0202 */
[----:B------:R-:W-:Y:S01]  /*0da0*/  LOP3.LUT R28, R9, 0x7f, RZ, 0xc0, !PT ;  /* 0x0000007f091c7812 */ /* 0x000fe200078ec0ff */
[C---:B------:R-:W-:Y:S01]  /*0db0*/  IMAD R26, R88.reuse, 0x80, R27 ;  /* 0x00000080581a7824 */ /* 0x040fe200078e021b */
[----:B------:R-:W-:Y:S01]  /*0dc0*/  SHF.R.U32.HI R29, RZ, 0x7, R9 ;  /* 0x00000007ff1d7819 */ /* 0x000fe20000011609 */
[C---:B------:R-:W-:Y:S01]  /*0dd0*/  IMAD.IADD R5, R11.reuse, 0x1, R2 ;  /* 0x000000010b057824 */ /* 0x040fe200078e0202 */
[----:B------:R-:W-:Y:S01]  /*0de0*/  LOP3.LUT R30, R11, 0x7f, RZ, 0xc0, !PT ;  /* 0x0000007f0b1e7812 */ /* 0x000fe200078ec0ff */
[----:B------:R-:W-:Y:S01]  /*0df0*/  IMAD R7, R88, 0x80, R28 ;  /* 0x0000008058077824 */ /* 0x000fe200078e021c */
[----:B------:R-:W-:-:S02]  /*0e00*/  ISETP.GE.AND P0, PT, R26, UR8, PT ;  /* 0x000000081a007c0c */ /* 0x000fc4000bf06270 */
[----:B------:R-:W-:Y:S01]  /*0e10*/  LOP3.LUT R34, R5, 0x7f, RZ, 0xc0, !PT ;  /* 0x0000007f05227812 */ /* 0x000fe200078ec0ff */
[C---:B------:R-:W-:Y:S01]  /*0e20*/  IMAD R32, R88.reuse, 0x80, R30 ;  /* 0x0000008058207824 */ /* 0x040fe200078e021e */
[----:B------:R-:W-:Y:S02]  /*0e30*/  ISETP.GE.AND P1, PT, R7, UR8, PT ;  /* 0x0000000807007c0c */ /* 0x000fe4000bf26270 */
[----:B------:R-:W-:Y:S01]  /*0e40*/  SHF.R.U32.HI R31, RZ, 0x7, R11 ;  /* 0x00000007ff1f7819 */ /* 0x000fe2000001160b */
[----:B------:R-:W-:Y:S01]  /*0e50*/  IMAD R35, R88, 0x80, R34 ;  /* 0x0000008058237824 */ /* 0x000fe200078e0222 */
[----:B------:R-:W-:Y:S02]  /*0e60*/  ISETP.GE.AND P2, PT, R32, UR8, PT ;  /* 0x0000000820007c0c */ /* 0x000fe4000bf46270 */
[----:B------:R-:W-:Y:S02]  /*0e70*/  SHF.R.U32.HI R33, RZ, 0x7, R5 ;  /* 0x00000007ff217819 */ /* 0x000fe40000011605 */
[----:B0-----:R-:W-:-:S02]  /*0e80*/  ISETP.GE.OR P0, PT, R25, R40, P0 ;  /* 0x000000281900720c */ /* 0x001fc40000706670 */
[-C--:B------:R-:W-:Y:S02]  /*0e90*/  ISETP.LT.AND P1, PT, R29, R40.reuse, !P1 ;  /* 0x000000281d00720c */ /* 0x080fe40004f21270 */
[----:B------:R-:W-:Y:S02]  /*0ea0*/  ISETP.GE.AND P3, PT, R35, UR8, PT ;  /* 0x0000000823007c0c */ /* 0x000fe4000bf66270 */
[-C--:B------:R-:W-:Y:S02]  /*0eb0*/  ISETP.LT.AND P2, PT, R31, R40.reuse, !P2 ;  /* 0x000000281f00720c */ /* 0x080fe40005741270 */
[----:B------:R-:W-:-:S05]  /*0ec0*/  ISETP.LT.AND P3, PT, R33, R40, !P3 ;  /* 0x000000282100720c */ /* 0x000fca0005f61270 */
[----:B------:R-:W0:Y:S01]  /*0ed0*/  @!P0 LDC.64 R10, c[0x0][0x390] ;  /* 0x0000e400ff0a8b82 */ /* 0x000e220000000a00 */
[----:B------:R-:W-:Y:S02]  /*0ee0*/  @!P0 IMAD R9, R25, UR8, R26 ;  /* 0x0000000819098c24 */ /* 0x000fe4000f8e021a */
[----:B------:R-:W-:-:S03]  /*0ef0*/  @P1 IMAD R13, R29, UR8, R7 ;  /* 0x000000081d0d1c24 */ /* 0x000fc6000f8e0207 */
[----:B------:R-:W-:Y:S02]  /*0f00*/  @P2 IMAD R17, R31, UR8, R32 ;  /* 0x000000081f112c24 */ /* 0x000fe4000f8e0220 */
[----:B------:R-:W1:Y:S08]  /*0f10*/  @P1 LDC.64 R14, c[0x0][0x390] ;  /* 0x0000e400ff0e1b82 */ /* 0x000e700000000a00 */
[----:B------:R-:W2:Y:S08]  /*0f20*/  @P2 LDC.64 R20, c[0x0][0x390] ;  /* 0x0000e400ff142b82 */ /* 0x000eb00000000a00 */
[----:B------:R-:W3:Y:S01]  /*0f30*/  @P3 LDC.64 R22, c[0x0][0x390] ;  /* 0x0000e400ff163b82 */ /* 0x000ee20000000a00 */
[----:B0-----:R-:W-:Y:S01]  /*0f40*/  @!P0 IADD3 R8, P4, PT, R9, R10, RZ ;  /* 0x0000000a09088210 */ /* 0x001fe20007f9e0ff */
[----:B------:R-:W-:-:S04]  /*0f50*/  @P3 IMAD R19, R33, UR8, R35 ;  /* 0x0000000821133c24 */ /* 0x000fc8000f8e0223 */
[----:B------:R-:W-:Y:S01]  /*0f60*/  @!P0 IMAD.X R9, RZ, RZ, R11, P4 ;  /* 0x000000ffff098224 */ /* 0x000fe200020e060b */
[----:B-1----:R-:W-:Y:S01]  /*0f70*/  @P1 IADD3 R12, P4, PT, R13, R14, RZ ;  /* 0x0000000e0d0c1210 */ /* 0x002fe20007f9e0ff */
[----:B------:R-:W0:Y:S03]  /*0f80*/  @!P0 LDC.64 R10, c[0x0][0x398] ;  /* 0x0000e600ff0a8b82 */ /* 0x000e260000000a00 */
[----:B------:R0:W4:Y:S01]  /*0f90*/  @!P0 LDG.E.U8.CONSTANT R4, desc[UR10][R8.64] ;  /* 0x0000000a08048981 */ /* 0x000122000c1e9100 */
[----:B------:R-:W-:Y:S01]  /*0fa0*/  @P1 IMAD.X R13, RZ, RZ, R15, P4 ;  /* 0x000000ffff0d1224 */ /* 0x000fe200020e060f */
[----:B--2---:R-:W-:-:S03]  /*0fb0*/  @P2 IADD3 R16, P5, PT, R17, R20, RZ ;  /* 0x0000001411102210 */ /* 0x004fc60007fbe0ff */
[----:B------:R-:W1:Y:S01]  /*0fc0*/  @P1 LDC.64 R14, c[0x0][0x398] ;  /* 0x0000e600ff0e1b82 */ /* 0x000e620000000a00 */
[----:B------:R2:W5:Y:S01]  /*0fd0*/  @P1 LDG.E.U8.CONSTANT R24, desc[UR10][R12.64] ;  /* 0x0000000a0c181981 */ /* 0x000562000c1e9100 */
[----:B------:R-:W-:Y:S01]  /*0fe0*/  @P2 IMAD.X R17, RZ, RZ, R21, P5 ;  /* 0x000000ffff112224 */ /* 0x000fe200028e0615 */
[----:B---3--:R-:W-:-:S05]  /*0ff0*/  @P3 IADD3 R18, P4, PT, R19, R22, RZ ;  /* 0x0000001613123210 */ /* 0x008fca0007f9e0ff */
[----:B------:R-:W2:Y:S01]  /*1000*/  @P2 LDC.64 R20, c[0x0][0x398] ;  /* 0x0000e600ff142b82 */ /* 0x000ea20000000a00 */
[----:B------:R-:W3:Y:S01]  /*1010*/  @P2 LDG.E.U8.CONSTANT R16, desc[UR10][R16.64] ;  /* 0x0000000a10102981 */ /* 0x000ee2000c1e9100 */
[----:B------:R-:W-:-:S06]  /*1020*/  @P3 IMAD.X R19, RZ, RZ, R23, P4 ;  /* 0x000000ffff133224 */ /* 0x000fcc00020e0617 */
[----:B------:R-:W2:Y:S01]  /*1030*/  @P3 LDC.64 R22, c[0x0][0x398] ;  /* 0x0000e600ff163b82 */ /* 0x000ea20000000a00 */
[----:B------:R-:W3:Y:S01]  /*1040*/  @P3 LDG.E.U8.CONSTANT R18, desc[UR10][R18.64] ;  /* 0x0000000a12123981 */ /* 0x000ee2000c1e9100 */
[----:B0-----:R-:W-:-:S04]  /*1050*/  @!P0 IMAD.WIDE.U32 R8, R26, 0x4, R10 ;  /* 0x000000041a088825 */ /* 0x001fc800078e000a */
[----:B-1----:R-:W-:Y:S02]  /*1060*/  @P1 IMAD.WIDE.U32 R10, R7, 0x4, R14 ;  /* 0x00000004070a1825 */ /* 0x002fe400078e000e */
[----:B------:R0:W3:Y:S04]  /*1070*/  @!P0 LDG.E.CONSTANT R8, desc[UR10][R8.64] ;  /* 0x0000000a08088981 */ /* 0x0000e8000c1e9900 */
[----:B------:R1:W3:Y:S01]  /*1080*/  @P1 LDG.E.CONSTANT R10, desc[UR10][R10.64] ;  /* 0x0000000a0a0a1981 */ /* 0x0002e2000c1e9900 */
[----:B--2---:R-:W-:-:S06]  /*1090*/  @P2 IMAD.WIDE.U32 R12, R32, 0x4, R20 ;  /* 0x00000004200c2825 */ /* 0x004fcc00078e0014 */
[----:B------:R2:W3:Y:S01]  /*10a0*/  @P2 LDG.E.CONSTANT R12, desc[UR10][R12.64] ;  /* 0x0000000a0c0c2981 */ /* 0x0004e2000c1e9900 */
[----:B------:R-:W-:-:S06]  /*10b0*/  @P3 IMAD.WIDE.U32 R14, R35, 0x4, R22 ;  /* 0x00000004230e3825 */ /* 0x000fcc00078e0016 */
[----:B------:R-:W3:Y:S01]  /*10c0*/  @P3 LDG.E.CONSTANT R14, desc[UR10][R14.64] ;  /* 0x0000000a0e0e3981 */ /* 0x000ee2000c1e9900 */
[--C-:B0-----:R-:W-:Y:S02]  /*10d0*/  IMAD R9, R29, 0x100, R6.reuse ;  /* 0x000001001d097824 */ /* 0x101fe400078e0206 */
[--C-:B-1----:R-:W-:Y:S02]  /*10e0*/  IMAD R11, R31, 0x100, R6.reuse ;  /* 0x000001001f0b7824 */ /* 0x102fe400078e0206 */
[----:B------:R-:W-:Y:S02]  /*10f0*/  IMAD R9, R28, 0x2, R9 ;  /* 0x000000021c097824 */ /* 0x000fe400078e0209 */
[----:B--2---:R-:W-:Y:S02]  /*1100*/  IMAD R13, R33, 0x100, R6 ;  /* 0x00000100210d7824 */ /* 0x004fe400078e0206 */
[----:B------:R-:W-:Y:S02]  /*1110*/  IMAD R11, R30, 0x2, R11 ;  /* 0x000000021e0b7824 */ /* 0x000fe400078e020b */
[----:B------:R-:W-:-:S02]  /*1120*/  IMAD R13, R34, 0x2, R13 ;  /* 0x00000002220d7824 */ /* 0x000fc400078e020d */
[----:B----4-:R-:W-:-:S04]  /*1130*/  @!P0 IMAD.SHL.U32 R4, R4, 0x4, RZ ;  /* 0x0000000404048824 */ /* 0x010fc800078e00ff */
[----:B------:R-:W0:Y:S01]  /*1140*/  @!P0 LDC R7, c[0x3][R4] ;  /* 0x00c0000004078b82 */ /* 0x000e220000000800 */
[----:B-----5:R-:W-:-:S07]  /*1150*/  @P1 IMAD.SHL.U32 R24, R24, 0x4, RZ ;  /* 0x0000000418181824 */ /* 0x020fce00078e00ff */
[----:B------:R-:W1:Y:S01]  /*1160*/  @P1 LDC R17, c[0x3][R24] ;  /* 0x00c0000018111b82 */ /* 0x000e620000000800 */
[----:B---3--:R-:W-:-:S07]  /*1170*/  @P2 IMAD.SHL.U32 R16, R16, 0x4, RZ ;  /* 0x0000000410102824 */ /* 0x008fce00078e00ff */
[----:B------:R-:W2:Y:S01]  /*1180*/  @P2 LDC R19, c[0x3][R16] ;  /* 0x00c0000010132b82 */ /* 0x000ea20000000800 */
[----:B------:R-:W-:-:S07]  /*1190*/  @P3 IMAD.SHL.U32 R18, R18, 0x4, RZ ;  /* 0x0000000412123824 */ /* 0x000fce00078e00ff */
[----:B------:R-:W3:Y:S01]  /*11a0*/  @P3 LDC R21, c[0x3][R18] ;  /* 0x00c0000012153b82 */ /* 0x000ee20000000800 */
[----:B0-----:R-:W-:Y:S01]  /*11b0*/  @!P0 FMUL R7, R8, R7 ;  /* 0x0000000708078220 */ /* 0x001fe20000400000 */
[----:B------:R-:W-:-:S04]  /*11c0*/  IMAD R8, R25, 0x100, R6 ;  /* 0x0000010019087824 */ /* 0x000fc800078e0206 */
[----:B------:R-:W-:Y:S01]  /*11d0*/  IMAD R8, R27, 0x2, R8 ;  /* 0x000000021b087824 */ /* 0x000fe200078e0208 */
[----:B------:R-:W-:Y:S01]  /*11e0*/  @!P0 F2FP.F16.F32.PACK_AB R7, RZ, R7 ;  /* 0x00000007ff07823e */ /* 0x000fe200000000ff */
[----:B-1----:R-:W-:-:S04]  /*11f0*/  @P1 FMUL R10, R10, R17 ;  /* 0x000000110a0a1220 */ /* 0x002fc80000400000 */
[----:B------:R0:W-:Y:S01]  /*1200*/  @!P0 STS.U16 [R8+0x4000], R7 ;  /* 0x0040000708008388 */ /* 0x0001e20000000400 */
[----:B------:R-:W-:Y:S01]  /*1210*/  @P1 F2FP.F16.F32.PACK_AB R10, RZ, R10 ;  /* 0x0000000aff0a123e */ /* 0x000fe200000000ff */
[----:B--2---:R-:W-:Y:S02]  /*1220*/  @P2 FMUL R12, R12, R19 ;  /* 0x000000130c0c2220 */ /* 0x004fe40000400000 */
[----:B------:R1:W-:Y:S03]  /*1230*/  @P0 STS.U16 [R8+0x4000], RZ ;  /* 0x004000ff08000388 */ /* 0x0003e60000000400 */
[----:B------:R-:W-:Y:S01]  /*1240*/  @P2 F2FP.F16.F32.PACK_AB R12, RZ, R12 ;  /* 0x0000000cff0c223e */ /* 0x000fe200000000ff */
[----:B---3--:R-:W-:Y:S01]  /*1250*/  @P3 FMUL R14, R14, R21 ;  /* 0x000000150e0e3220 */ /* 0x008fe20000400000 */
[----:B------:R1:W-:Y:S04]  /*1260*/  @!P1 STS.U16 [R9+0x4000], RZ ;  /* 0x004000ff09009388 */ /* 0x0003e80000000400 */
[----:B------:R-:W-:Y:S01]  /*1270*/  @P3 F2FP.F16.F32.PACK_AB R14, RZ, R14 ;  /* 0x0000000eff0e323e */ /* 0x000fe200000000ff */
[----:B------:R1:W-:Y:S01]  /*1280*/  @P1 STS.U16 [R9+0x4000], R10 ;  /* 0x0040000a09001388 */ /* 0x0003e20000000400 */
[----:B0-----:R-:W-:-:S03]  /*1290*/  IMAD.IADD R7, R5, 0x1, R2 ;  /* 0x0000000105077824 */ /* 0x001fc600078e0202 */
[----:B------:R1:W-:Y:S04]  /*12a0*/  @!P2 STS.U16 [R11+0x4000], RZ ;  /* 0x004000ff0b00a388 */ /* 0x0003e80000000400 */
[----:B------:R1:W-:Y:S04]  /*12b0*/  @P2 STS.U16 [R11+0x4000], R12 ;  /* 0x0040000c0b002388 */ /* 0x0003e80000000400 */
[----:B------:R1:W-:Y:S04]  /*12c0*/  @!P3 STS.U16 [R13+0x4000], RZ ;  /* 0x004000ff0d00b388 */ /* 0x0003e80000000400 */
[----:B------:R1:W-:Y:S01]  /*12d0*/  @P3 STS.U16 [R13+0x4000], R14 ;  /* 0x0040000e0d003388 */ /* 0x0003e20000000400 */
[----:B------:R-:W-:-:S13]  /*12e0*/  ISETP.GE.U32.AND P0, PT, R7, 0x1000, PT ;  /* 0x000010000700780c */ /* 0x000fda0003f06070 */
[----:B-1----:R-:W-:Y:S05]  /*12f0*/  @!P0 BRA `(.L_x_12) ;  /* 0xfffffff800948947 */ /* 0x002fea000383ffff */
[----:B------:R-:W-:Y:S05]  /*1300*/  BSYNC.RECONVERGENT B0 ;  /* 0x0000000000007941 */ /* 0x000fea0003800200 */
.L_x_11:
[----:B------:R-:W-:Y:S01]  /*1310*/  ISETP.GE.AND P0, PT, R40, 0x1, PT ;  /* 0x000000012800780c */ /* 0x000fe20003f06270 */
[----:B------:R-:W-:Y:S01]  /*1320*/  BAR.SYNC.DEFER_BLOCKING 0x0 ;  /* 0x0000000000007b1d */ /* 0x000fe20000010000 */
[----:B------:R-:W-:Y:S02]  /*1330*/  CS2R R38, SRZ ;  /* 0x0000000000267805 */ /* 0x000fe4000001ff00 */
[----:B------:R-:W-:Y:S02]  /*1340*/  CS2R R36, SRZ ;  /* 0x0000000000247805 */ /* 0x000fe4000001ff00 */
[----:B------:R-:W-:Y:S02]  /*1350*/  CS2R R26, SRZ ;  /* 0x00000000001a7805 */ /* 0x000fe4000001ff00 */
[----:B------:R-:W-:Y:S02]  /*1360*/  CS2R R24, SRZ ;  /* 0x0000000000187805 */ /* 0x000fe4000001ff00 */
[----:B------:R-:W-:-:S02]  /*1370*/  CS2R R22, SRZ ;  /* 0x0000000000167805 */ /* 0x000fc4000001ff00 */
[----:B------:R-:W-:Y:S02]  /*1380*/  CS2R R20, SRZ ;  /* 0x0000000000147805 */ /* 0x000fe4000001ff00 */
        /* <DEDUP_REMOVED lines=25> */
[----:B------:R-:W-:Y:S01]  /*1520*/  CS2R R46, SRZ ;  /* 0x00000000002e7805 */ /* 0x000fe2000001ff00 */
[----:B------:R-:W-:Y:S06]  /*1530*/  @!P0 BRA `(.L_x_13) ;  /* 0x00000024006c8947 */ /* 0x000fec0003800000 */
[----:B------:R-:W-:Y:S01]  /*1540*/  VIADD R90, R40, 0x1f ;  /* 0x0000001f285a7836 */ /* 0x000fe20000000000 */
[----:B------:R-:W-:Y:S01]  /*1550*/  UMOV UR4, URZ ;  /* 0x000000ff00047c82 */ /* 0x000fe20008000000 */
[----:B------:R-:W-:Y:S01]  /*1560*/  IMAD.MOV.U32 R39, RZ, RZ, RZ ;  /* 0x000000ffff277224 */ /* 0x000fe200078e00ff */
[----:B------:R-:W-:Y:S02]  /*1570*/  UMOV UR5, URZ ;  /* 0x000000ff00057c82 */ /* 0x000fe40008000000 */
[----:B------:R-:W-:-:S07]  /*1580*/  LEA.HI R90, R90, 0xffffffff, RZ, 0x1b ;  /* 0xffffffff5a5a7811 */ /* 0x000fce00078fd8ff */
.L_x_40:
[----:B------:R-:W-:-:S13]  /*1590*/  ISETP.LE.AND P0, PT, R90, UR4, PT ;  /* 0x000000045a007c0c */ /* 0x000fda000bf03270 */
[----:B------:R-:W-:Y:S05]  /*15a0*/  @P0 BRA `(.L_x_14) ;  /* 0x0000001c00d80947 */ /* 0x000fea0003800000 */
[----:B------:R-:W0:Y:S01]  /*15b0*/  S2UR UR8, SR_CgaCtaId ;  /* 0x00000000000879c3 */ /* 0x000e220000008800 */
[----:B------:R-:W1:Y:S01]  /*15c0*/  LDCU UR13, c[0x0][0x3b0] ;  /* 0x00007600ff0d77ac */ /* 0x000e620008000800 */
[----:B------:R-:W-:Y:S01]  /*15d0*/  ISETP.NE.AND P0, PT, R0, 0x2, PT ;  /* 0x000000020000780c */ /* 0x000fe20003f05270 */
[--C-:B------:R-:W-:Y:S01]  /*15e0*/  IMAD.IADD R41, R3, 0x1, R2.reuse ;  /* 0x0000000103297824 */ /* 0x100fe200078e0202 */
[----:B------:R-:W-:Y:S01]  /*15f0*/  BSSY.RECONVERGENT B0, `(.L_x_15) ;  /* 0x0000080000007945 */ /* 0x000fe20003800200 */
[----:B------:R-:W-:Y:S01]  /*1600*/  USHF.L.U32 UR6, UR5, 0xd, URZ ;  /* 0x0000000d05067899 */ /* 0x000fe200080006ff */
[----:B------:R-:W-:Y:S01]  /*1610*/  IMAD.MOV.U32 R43, RZ, RZ, R3 ;  /* 0x000000ffff2b7224 */ /* 0x000fe200078e0003 */
[----:B------:R-:W-:Y:S01]  /*1620*/  UMOV UR7, 0x400 ;  /* 0x0000040000077882 */ /* 0x000fe20000000000 */
[----:B------:R-:W-:Y:S01]  /*1630*/  USHF.L.U32 UR9, UR4, 0x5, URZ ;  /* 0x0000000504097899 */ /* 0x000fe200080006ff */
[----:B------:R-:W-:Y:S01]  /*1640*/  IMAD.IADD R73, R41, 0x1, R2 ;  /* 0x0000000129497824 */ /* 0x000fe200078e0202 */
[----:B------:R-:W-:-:S02]  /*1650*/  ULOP3.LUT UR6, UR6, 0x2000, URZ, 0x3c, !UPT ;  /* 0x0000200006067892 */ /* 0x000fc4000f8e3cff */
[----:B------:R-:W-:Y:S02]  /*1660*/  UIADD3 UR12, UPT, UPT, UR9, 0x20, URZ ;  /* 0x00000020090c7890 */ /* 0x000fe4000fffe0ff */
[----:B0-----:R-:W-:Y:S02]  /*1670*/  ULEA UR7, UR8, UR7, 0x18 ;  /* 0x0000000708077291 */ /* 0x001fe4000f8ec0ff */
[----:B-1----:R-:W-:Y:S02]  /*1680*/  USHF.R.U32.HI UR8, URZ, 0x5, UR13 ;  /* 0x00000005ff087899 */ /* 0x002fe4000801160d */
[----:B------:R-:W-:Y:S01]  /*1690*/  UIADD3 UR6, UPT, UPT, UR7, UR6, URZ ;  /* 0x0000000607067290 */ /* 0x000fe2000fffe0ff */
[----:B------:R-:W-:Y:S11]  /*16a0*/  @!P0 BRA `(.L_x_16) ;  /* 0x0000000400d08947 */ /* 0x000ff60003800000 */
[----:B------:R-:W0:Y:S01]  /*16b0*/  LDC R40, c[0x0][0x3a8] ;  /* 0x0000ea00ff287b82 */ /* 0x000e220000000800 */
[----:B------:R-:W-:Y:S01]  /*16c0*/  LOP3.LUT R42, R3, 0x1f, RZ, 0xc0, !PT ;  /* 0x0000001f032a7812 */ /* 0x000fe200078ec0ff */
[----:B------:R-:W-:Y:S01]  /*16d0*/  BSSY.RECONVERGENT B1, `(.L_x_17) ;  /* 0x0000023000017945 */ /* 0x000fe20003800200 */
[----:B------:R-:W-:Y:S02]  /*16e0*/  SHF.R.U32.HI R72, RZ, 0x5, R3 ;  /* 0x00000005ff487819 */ /* 0x000fe40000011603 */
[----:B------:R-:W-:Y:S01]  /*16f0*/  ISETP.NE.AND P1, PT, R0, 0x3, PT ;  /* 0x000000030000780c */ /* 0x000fe20003f25270 */
[----:B------:R-:W-:Y:S02]  /*1700*/  VIADD R79, R42, UR12 ;  /* 0x0000000c2a4f7c36 */ /* 0x000fe40008000000 */
[----:B------:R-:W-:-:S03]  /*1710*/  IMAD R77, R89, 0x80, R72 ;  /* 0x00000080594d7824 */ /* 0x000fc600078e0248 */
[----:B------:R-:W-:-:S04]  /*1720*/  ISETP.GE.AND P0, PT, R79, UR13, PT ;  /* 0x0000000d4f007c0c */ /* 0x000fc8000bf06270 */
[----:B0-----:R-:W-:-:S13]  /*1730*/  ISETP.LT.AND P0, PT, R77, R40, !P0 ;  /* 0x000000284d00720c */ /* 0x001fda0004701270 */
[----:B------:R-:W-:-:S05]  /*1740*/  @!P0 LEA R43, R72, UR6, 0x6 ;  /* 0x00000006482b8c11 */ /* 0x000fca000f8e30ff */
[----:B------:R-:W-:-:S05]  /*1750*/  @!P0 IMAD R43, R42, 0x2, R43 ;  /* 0x000000022a2b8824 */ /* 0x000fca00078e022b */
[----:B------:R0:W-:Y:S01]  /*1760*/  @!P0 STS.U16 [R43], RZ ;  /* 0x000000ff2b008388 */ /* 0x0001e20000000400 */
[----:B------:R-:W-:Y:S05]  /*1770*/  @!P0 BRA `(.L_x_18) ;  /* 0x0000000000608947 */ /* 0x000fea0003800000 */
[----:B------:R-:W1:Y:S01]  /*1780*/  LDCU.64 UR14, c[0x0][0x380] ;  /* 0x00007000ff0e77ac */ /* 0x000e620008000a00 */
[----:B0-----:R-:W-:Y:S01]  /*1790*/  IMAD R43, R77, UR13, RZ ;  /* 0x0000000d4d2b7c24 */ /* 0x001fe2000f8e02ff */
[----:B------:R-:W-:-:S04]  /*17a0*/  USHF.R.S32.HI UR7, URZ, 0x1f, UR9 ;  /* 0x0000001fff077899 */ /* 0x000fc80008011409 */
[----:B------:R-:W-:-:S04]  /*17b0*/  IADD3 R43, P0, P2, R43, UR9, R42 ;  /* 0x000000092b2b7c10 */ /* 0x000fc8000fa1e02a */
[----:B------:R-:W-:Y:S02]  /*17c0*/  IADD3.X R42, PT, PT, RZ, UR7, RZ, P0, P2 ;  /* 0x00000007ff2a7c10 */ /* 0x000fe400087e44ff */
[----:B-1----:R-:W-:-:S04]  /*17d0*/  IADD3 R74, P3, PT, R43, UR14, RZ ;  /* 0x0000000e2b4a7c10 */ /* 0x002fc8000ff7e0ff */
[----:B------:R-:W-:Y:S02]  /*17e0*/  IADD3.X R75, PT, PT, R42, UR15, RZ, P3, !PT ;  /* 0x0000000f2a4b7c10 */ /* 0x000fe40009ffe4ff */
[----:B------:R-:W0:Y:S03]  /*17f0*/  LDC.64 R42, c[0x0][0x388] ;  /* 0x0000e200ff2a7b82 */ /* 0x000e260000000a00 */
[----:B------:R1:W2:Y:S01]  /*1800*/  LDG.E.U8.CONSTANT R74, desc[UR10][R74.64+0x20] ;  /* 0x0000200a4a4a7981 */ /* 0x0002a2000c1e9100 */
[----:B------:R-:W-:-:S04]  /*1810*/  SHF.R.S32.HI R76, RZ, 0x1f, R79 ;  /* 0x0000001fff4c7819 */ /* 0x000fc8000001144f */
[----:B------:R-:W-:-:S04]  /*1820*/  LEA.HI R76, R76, R79, RZ, 0x5 ;  /* 0x0000004f4c4c7211 */ /* 0x000fc800078f28ff */
[----:B------:R-:W-:-:S05]  /*1830*/  SHF.R.S32.HI R76, RZ, 0x5, R76 ;  /* 0x00000005ff4c7819 */ /* 0x000fca000001144c */
[----:B------:R-:W-:-:S04]  /*1840*/  IMAD R77, R77, UR8, R76 ;  /* 0x000000084d4d7c24 */ /* 0x000fc8000f8e024c */
[----:B0-----:R-:W-:-:S06]  /*1850*/  IMAD.WIDE R42, R77, 0x4, R42 ;  /* 0x000000044d2a7825 */ /* 0x001fcc00078e022a */
[----:B------:R-:W3:Y:S01]  /*1860*/  LDG.E.CONSTANT R42, desc[UR10][R42.64] ;  /* 0x0000000a2a2a7981 */ /* 0x000ee2000c1e9900 */
[----:B------:R-:W-:Y:S01]  /*1870*/  IMAD.SHL.U32 R78, R3, 0x2, RZ ;  /* 0x00000002034e7824 */ /* 0x000fe200078e00ff */
[----:B-1----:R-:W-:-:S04]  /*1880*/  LEA R75, R72, UR6, 0x6 ;  /* 0x00000006484b7c11 */ /* 0x002fc8000f8e30ff */
[----:B------:R-:W-:-:S05]  /*1890*/  LOP3.LUT R78, R78, 0x3e, RZ, 0xc0, !PT ;  /* 0x0000003e4e4e7812 */ /* 0x000fca00078ec0ff */
[----:B------:R-:W-:Y:S02]  /*18a0*/  IMAD.IADD R78, R75, 0x1, R78 ;  /* 0x000000014b4e7824 */ /* 0x000fe400078e024e */
[----:B--2---:R-:W-:-:S04]  /*18b0*/  IMAD.SHL.U32 R76, R74, 0x4, RZ ;  /* 0x000000044a4c7824 */ /* 0x004fc800078e00ff */
[----:B------:R-:W3:Y:S02]  /*18c0*/  LDC R77, c[0x3][R76] ;  /* 0x00c000004c4d7b82 */ /* 0x000ee40000000800 */
[----:B---3--:R-:W-:-:S05]  /*18d0*/  FMUL R77, R42, R77 ;  /* 0x0000004d2a4d7220 */ /* 0x008fca0000400000 */
[----:B------:R-:W-:-:S05]  /*18e0*/  F2FP.F16.F32.PACK_AB R77, RZ, R77 ;  /* 0x0000004dff4d723e */ /* 0x000fca00000000ff */
[----:B------:R1:W-:Y:S02]  /*18f0*/  STS.U16 [R78], R77 ;  /* 0x0000004d4e007388 */ /* 0x0003e40000000400 */
.L_x_18:
[----:B------:R-:W-:Y:S05]  /*1900*/  BSYNC.RECONVERGENT B1 ;  /* 0x0000000000017941 */ /* 0x000fea0003800200 */
.L_x_17:
[----:B0-----:R-:W-:Y:S01]  /*1910*/  IMAD.MOV.U32 R43, RZ, RZ, R41 ;  /* 0x000000ffff2b7224 */ /* 0x001fe200078e0029 */
[----:B------:R-:W-:Y:S06]  /*1920*/  @!P1 BRA `(.L_x_16) ;  /* 0x0000000400309947 */ /* 0x000fec0003800000 */
[----:B------:R-:W-:Y:S01]  /*1930*/  LOP3.LUT R42, R41, 0x1f, RZ, 0xc0, !PT ;  /* 0x0000001f292a7812 */ /* 0x000fe200078ec0ff */
[----:B------:R-:W-:Y:S01]  /*1940*/  BSSY.RECONVERGENT B1, `(.L_x_19) ;  /* 0x0000025000017945 */ /* 0x000fe20003800200 */
[----:B------:R-:W-:Y:S02]  /*1950*/  SHF.R.U32.HI R72, RZ, 0x5, R41 ;  /* 0x00000005ff487819 */ /* 0x000fe40000011629 */
[----:B------:R-:W-:Y:S01]  /*1960*/  ISETP.NE.AND P1, PT, R0, RZ, PT ;  /* 0x000000ff0000720c */ /* 0x000fe20003f25270 */
[----:B------:R-:W-:Y:S02]  /*1970*/  VIADD R79, R42, UR12 ;  /* 0x0000000c2a4f7c36 */ /* 0x000fe40008000000 */
[----:B-1----:R-:W-:-:S03]  /*1980*/  IMAD R77, R89, 0x80, R72 ;  /* 0x00000080594d7824 */ /* 0x002fc600078e0248 */
[----:B------:R-:W-:-:S04]  /*1990*/  ISETP.GE.AND P0, PT, R79, UR13, PT ;  /* 0x0000000d4f007c0c */ /* 0x000fc8000bf06270 */
[----:B------:R-:W-:-:S13]  /*19a0*/  ISETP.LT.AND P0, PT, R77, R40, !P0 ;  /* 0x000000284d00720c */ /* 0x000fda0004701270 */
[----:B------:R-:W-:Y:S01]  /*19b0*/  @!P0 IMAD.SHL.U32 R74, R41, 0x2, RZ ;  /* 0x00000002294a8824 */ /* 0x000fe200078e00ff */
[----:B------:R-:W-:-:S04]  /*19c0*/  @!P0 LEA R43, R72, UR6, 0x6 ;  /* 0x00000006482b8c11 */ /* 0x000fc8000f8e30ff */
[----:B------:R-:W-:-:S05]  /*19d0*/  @!P0 LOP3.LUT R74, R74, 0x3e, RZ, 0xc0, !PT ;  /* 0x0000003e4a4a8812 */ /* 0x000fca00078ec0ff */
[----:B------:R-:W-:-:S05]  /*19e0*/  @!P0 IMAD.IADD R43, R43, 0x1, R74 ;  /* 0x000000012b2b8824 */ /* 0x000fca00078e024a */
        /* <DEDUP_REMOVED lines=18> */
[----:B------:R-:W-:-:S04]  /*1b10*/  LEA R72, R72, UR6, 0x6 ;  /* 0x0000000648487c11 */ /* 0x000fc8000f8e30ff */
[----:B-1----:R-:W-:-:S05]  /*1b20*/  LOP3.LUT R75, R78, 0x3e, RZ, 0xc0, !PT ;  /* 0x0000003e4e4b7812 */ /* 0x002fca00078ec0ff */
[----:B------:R-:W-:Y:S02]  /*1b30*/  IMAD.IADD R72, R72, 0x1, R75 ;  /* 0x0000000148487824 */ /* 0x000fe400078e024b */
[----:B--2---:R-:W-:-:S04]  /*1b40*/  IMAD.SHL.U32 R76, R74, 0x4, RZ ;  /* 0x000000044a4c7824 */ /* 0x004fc800078e00ff */
[----:B------:R-:W3:Y:S02]  /*1b50*/  LDC R77, c[0x3][R76] ;  /* 0x00c000004c4d7b82 */ /* 0x000ee40000000800 */
[----:B---3--:R-:W-:-:S05]  /*1b60*/  FMUL R77, R42, R77 ;  /* 0x0000004d2a4d7220 */ /* 0x008fca0000400000 */
[----:B------:R-:W-:-:S05]  /*1b70*/  F2FP.F16.F32.PACK_AB R77, RZ, R77 ;  /* 0x0000004dff4d723e */ /* 0x000fca00000000ff */
[----:B------:R1:W-:Y:S02]  /*1b80*/  STS.U16 [R72], R77 ;  /* 0x0000004d48007388 */ /* 0x0003e40000000400 */
.L_x_20:
[----:B------:R-:W-:Y:S05]  /*1b90*/  BSYNC.RECONVERGENT B1 ;  /* 0x0000000000017941 */ /* 0x000fea0003800200 */
.L_x_19:
[----:B0-----:R-:W-:Y:S01]  /*1ba0*/  IMAD.MOV.U32 R43, RZ, RZ, R73 ;  /* 0x000000ffff2b7224 */ /* 0x001fe200078e0049 */
[----:B------:R-:W-:Y:S06]  /*1bb0*/  @!P1 BRA `(.L_x_16) ;  /* 0x00000000008c9947 */ /* 0x000fec0003800000 */
[----:B-1----:R-:W-:Y:S02]  /*1bc0*/  LOP3.LUT R72, R73, 0x1f, RZ, 0xc0, !PT ;  /* 0x0000001f49487812 */ /* 0x002fe400078ec0ff */
[----:B------:R-:W-:-:S03]  /*1bd0*/  SHF.R.U32.HI R42, RZ, 0x5, R73 ;  /* 0x00000005ff2a7819 */ /* 0x000fc60000011649 */
[----:B------:R-:W-:Y:S02]  /*1be0*/  VIADD R81, R72, UR12 ;  /* 0x0000000c48517c36 */ /* 0x000fe40008000000 */
[----:B------:R-:W-:-:S03]  /*1bf0*/  IMAD R79, R89, 0x80, R42 ;  /* 0x00000080594f7824 */ /* 0x000fc600078e022a */
[----:B------:R-:W-:-:S04]  /*1c00*/  ISETP.GE.AND P0, PT, R81, UR13, PT ;  /* 0x0000000d51007c0c */ /* 0x000fc8000bf06270 */
[----:B------:R-:W-:-:S13]  /*1c10*/  ISETP.LT.AND P0, PT, R79, R40, !P0 ;  /* 0x000000284f00720c */ /* 0x000fda0004701270 */
[----:B------:R-:W-:-:S05]  /*1c20*/  @!P0 LEA R43, R42, UR6, 0x6 ;  /* 0x000000062a2b8c11 */ /* 0x000fca000f8e30ff */
[----:B------:R-:W-:Y:S02]  /*1c30*/  @!P0 IMAD R40, R72, 0x2, R43 ;  /* 0x0000000248288824 */ /* 0x000fe400078e022b */
[----:B------:R-:W-:-:S03]  /*1c40*/  IMAD.IADD R43, R73, 0x1, R2 ;  /* 0x00000001492b7824 */ /* 0x000fc600078e0202 */
[----:B------:R0:W-:Y:S01]  /*1c50*/  @!P0 STS.U16 [R40], RZ ;  /* 0x000000ff28008388 */ /* 0x0001e20000000400 */
[----:B------:R-:W-:Y:S05]  /*1c60*/  @!P0 BRA `(.L_x_16) ;  /* 0x0000000000608947 */ /* 0x000fea0003800000 */
[----:B------:R-:W1:Y:S01]  /*1c70*/  LDCU.64 UR14, c[0x0][0x380] ;  /* 0x00007000ff0e77ac */ /* 0x000e620008000a00 */
[----:B------:R-:W-:Y:S01]  /*1c80*/  IMAD R75, R79, UR13, RZ ;  /* 0x0000000d4f4b7c24 */ /* 0x000fe2000f8e02ff */
[----:B------:R-:W-:-:S04]  /*1c90*/  USHF.R.S32.HI UR7, URZ, 0x1f, UR9 ;  /* 0x0000001fff077899 */ /* 0x000fc80008011409 */
[----:B------:R-:W-:-:S04]  /*1ca0*/  IADD3 R75, P0, P1, R75, UR9, R72 ;  /* 0x000000094b4b7c10 */ /* 0x000fc8000f91e048 */
[----:B0-----:R-:W-:Y:S02]  /*1cb0*/  IADD3.X R40, PT, PT, RZ, UR7, RZ, P0, P1 ;  /* 0x00000007ff287c10 */ /* 0x001fe400087e24ff */
[----:B-1----:R-:W-:Y:S02]  /*1cc0*/  IADD3 R76, P2, PT, R75, UR14, RZ ;  /* 0x0000000e4b4c7c10 */ /* 0x002fe4000ff5e0ff */
[----:B------:R-:W0:Y:S02]  /*1cd0*/  LDC.64 R74, c[0x0][0x388] ;  /* 0x0000e200ff4a7b82 */ /* 0x000e240000000a00 */
[----:B------:R-:W-:-:S05]  /*1ce0*/  IADD3.X R77, PT, PT, R40, UR15, RZ, P2, !PT ;  /* 0x0000000f284d7c10 */ /* 0x000fca00097fe4ff */
        /* <DEDUP_REMOVED lines=16> */
.L_x_16:
[----:B------:R-:W-:Y:S05]  /*1df0*/  BSYNC.RECONVERGENT B0 ;  /* 0x0000000000007941 */ /* 0x000fea0003800200 */
.L_x_15:
[----:B------:R-:W-:Y:S01]  /*1e00*/  BSSY.RECONVERGENT B0, `(.L_x_21) ;  /* 0x0000090000007945 */ /* 0x000fe20003800200 */
[C-C-:B------:R-:W-:Y:S01]  /*1e10*/  IMAD R75, R2.reuse, 0x2, R43.reuse ;  /* 0x00000002024b7824 */ /* 0x140fe200078e022b */
[----:B------:R-:W3:Y:S01]  /*1e20*/  LDCU.64 UR14, c[0x0][0x380] ;  /* 0x00007000ff0e77ac */ /* 0x000ee20008000a00 */
[----:B-1----:R-:W-:Y:S02]  /*1e30*/  IMAD R77, R2, 0x3, R43 ;  /* 0x00000003024d7824 */ /* 0x002fe400078e022b */
[----:B--2---:R-:W-:Y:S01]  /*1e40*/  IMAD.IADD R79, R43, 0x1, R2 ;  /* 0x000000012b4f7824 */ /* 0x004fe200078e0202 */
[----:B------:R-:W-:-:S12]  /*1e50*/  USHF.R.S32.HI UR7, URZ, 0x1f, UR9 ;  /* 0x0000001fff077899 */ /* 0x000fd80008011409 */
.L_x_31:
[----:B0-----:R-:W0:Y:S01]  /*1e60*/  LDC R40, c[0x0][0x3b0] ;  /* 0x0000ec00ff287b82 */ /* 0x001e220000000800 */
[----:B------:R-:W-:Y:S01]  /*1e70*/  LOP3.LUT R74, R43, 0x1f, RZ, 0xc0, !PT ;  /* 0x0000001f2b4a7812 */ /* 0x000fe200078ec0ff */
[----:B------:R-:W-:Y:S01]  /*1e80*/  BSSY.RECONVERGENT B1, `(.L_x_22) ;  /* 0x0000020000017945 */ /* 0x000fe20003800200 */
[----:B------:R-:W-:-:S03]  /*1e90*/  SHF.R.U32.HI R72, RZ, 0x5, R43 ;  /* 0x00000005ff487819 */ /* 0x000fc6000001162b */
[----:B------:R-:W-:Y:S02]  /*1ea0*/  VIADD R87, R74, UR12 ;  /* 0x0000000c4a577c36 */ /* 0x000fe40008000000 */
[----:B------:R-:W1:Y:S01]  /*1eb0*/  LDC R42, c[0x0][0x3a8] ;  /* 0x0000ea00ff2a7b82 */ /* 0x000e620000000800 */
[----:B------:R-:W-:Y:S02]  /*1ec0*/  IMAD R85, R89, 0x80, R72 ;  /* 0x0000008059557824 */ /* 0x000fe400078e0248 */
[----:B0-----:R-:W-:-:S04]  /*1ed0*/  ISETP.GE.AND P0, PT, R87, R40, PT ;  /* 0x000000285700720c */ /* 0x001fc80003f06270 */
[----:B-1----:R-:W-:-:S13]  /*1ee0*/  ISETP.GE.OR P0, PT, R85, R42, P0 ;  /* 0x0000002a5500720c */ /* 0x002fda0000706670 */
[----:B------:R-:W-:Y:S05]  /*1ef0*/  @P0 BRA `(.L_x_23) ;  /* 0x0000000000540947 */ /* 0x000fea0003800000 */
[----:B------:R-:W-:Y:S01]  /*1f00*/  IMAD R81, R85, R40, RZ ;  /* 0x0000002855517224 */ /* 0x000fe200078e02ff */
[----:B------:R-:W0:Y:S04]  /*1f10*/  LDC.64 R82, c[0x0][0x388] ;  /* 0x0000e200ff527b82 */ /* 0x000e280000000a00 */
[----:B------:R-:W-:-:S04]  /*1f20*/  IADD3 R81, P0, P1, R81, UR9, R74 ;  /* 0x0000000951517c10 */ /* 0x000fc8000f91e04a */
[----:B---3--:R-:W-:Y:S02]  /*1f30*/  IADD3 R80, P2, PT, R81, UR14, RZ ;  /* 0x0000000e51507c10 */ /* 0x008fe4000ff5e0ff */
[----:B------:R-:W-:-:S04]  /*1f40*/  IADD3.X R76, PT, PT, RZ, UR7, RZ, P0, P1 ;  /* 0x00000007ff4c7c10 */ /* 0x000fc800087e24ff */
        /* <DEDUP_REMOVED lines=8> */
[----:B-1----:R-:W-:-:S05]  /*1fd0*/  LEA R81, R72, UR6, 0x6 ;  /* 0x0000000648517c11 */ /* 0x002fca000f8e30ff */
[----:B------:R-:W-:Y:S02]  /*1fe0*/  IMAD R81, R74, 0x2, R81 ;  /* 0x000000024a517824 */ /* 0x000fe400078e0251 */
[----:B--2---:R-:W-:-:S04]  /*1ff0*/  IMAD.SHL.U32 R76, R80, 0x4, RZ ;  /* 0x00000004504c7824 */ /* 0x004fc800078e00ff */
[----:B------:R-:W3:Y:S02]  /*2000*/  LDC R85, c[0x3][R76] ;  /* 0x00c000004c557b82 */ /* 0x000ee40000000800 */
[----:B---3--:R-:W-:-:S05]  /*2010*/  FMUL R85, R82, R85 ;  /* 0x0000005552557220 */ /* 0x008fca0000400000 */
[----:B------:R-:W-:-:S05]  /*2020*/  F2FP.F16.F32.PACK_AB R85, RZ, R85 ;  /* 0x00000055ff55723e */ /* 0x000fca00000000ff */
[----:B------:R1:W-:Y:S01]  /*2030*/  STS.U16 [R81], R85 ;  /* 0x0000005551007388 */ /* 0x0003e20000000400 */
[----:B------:R-:W-:Y:S05]  /*2040*/  BRA `(.L_x_24) ;  /* 0x00000000000c7947 */ /* 0x000fea0003800000 */
.L_x_23:
[----:B------:R-:W-:-:S05]  /*2050*/  LEA R81, R72, UR6, 0x6 ;  /* 0x0000000648517c11 */ /* 0x000fca000f8e30ff */
[----:B------:R-:W-:-:S05]  /*2060*/  IMAD R81, R74, 0x2, R81 ;  /* 0x000000024a517824 */ /* 0x000fca00078e0251 */
[----:B------:R0:W-:Y:S02]  /*2070*/  STS.U16 [R81], RZ ;  /* 0x000000ff51007388 */ /* 0x0001e40000000400 */
.L_x_24:
[----:B---3--:R-:W-:Y:S05]  /*2080*/  BSYNC.RECONVERGENT B1 ;  /* 0x0000000000017941 */ /* 0x008fea0003800200 */
.L_x_22:
[----:B------:R-:W-:Y:S01]  /*2090*/  LOP3.LUT R76, R79, 0x1f, RZ, 0xc0, !PT ;  /* 0x0000001f4f4c7812 */ /* 0x000fe200078ec0ff */
[----:B------:R-:W-:Y:S01]  /*20a0*/  BSSY.RECONVERGENT B1, `(.L_x_25) ;  /* 0x000001f000017945 */ /* 0x000fe20003800200 */
[----:B------:R-:W-:Y:S02]  /*20b0*/  SHF.R.U32.HI R74, RZ, 0x5, R79 ;  /* 0x00000005ff4a7819 */ /* 0x000fe4000001164f */
[----:B------:R-:W-:Y:S01]  /*20c0*/  LOP3.LUT R72, R75, 0x1f, RZ, 0xc0, !PT ;  /* 0x0000001f4b487812 */ /* 0x000fe200078ec0ff */
[----:B------:R-:W-:Y:S02]  /*20d0*/  VIADD R87, R76, UR12 ;  /* 0x0000000c4c577c36 */ /* 0x000fe40008000000 */
[----:B-1----:R-:W-:-:S03]  /*20e0*/  IMAD R85, R89, 0x80, R74 ;  /* 0x0000008059557824 */ /* 0x002fc600078e024a */
[----:B------:R-:W-:-:S04]  /*20f0*/  ISETP.GE.AND P0, PT, R87, R40, PT ;  /* 0x000000285700720c */ /* 0x000fc80003f06270 */
[----:B------:R-:W-:-:S13]  /*2100*/  ISETP.LT.AND P0, PT, R85, R42, !P0 ;  /* 0x0000002a5500720c */ /* 0x000fda0004701270 */
[----:B0-----:R-:W-:-:S05]  /*2110*/  @!P0 LEA R81, R74, UR6, 0x6 ;  /* 0x000000064a518c11 */ /* 0x001fca000f8e30ff */
[----:B------:R-:W-:-:S05]  /*2120*/  @!P0 IMAD R81, R76, 0x2, R81 ;  /* 0x000000024c518824 */ /* 0x000fca00078e0251 */
[----:B------:R0:W-:Y:S01]  /*2130*/  @!P0 STS.U16 [R81], RZ ;  /* 0x000000ff51008388 */ /* 0x0001e20000000400 */
[----:B------:R-:W-:Y:S05]  /*2140*/  @!P0 BRA `(.L_x_26) ;  /* 0x0000000000508947 */ /* 0x000fea0003800000 */
[----:B0-----:R-:W-:Y:S01]  /*2150*/  IMAD R81, R85, R40, RZ ;  /* 0x0000002855517224 */ /* 0x001fe200078e02ff */
[----:B------:R-:W0:Y:S04]  /*2160*/  LDC.64 R82, c[0x0][0x388] ;  /* 0x0000e200ff527b82 */ /* 0x000e280000000a00 */
[----:B------:R-:W-:-:S04]  /*2170*/  IADD3 R81, P0, P1, R81, UR9, R76 ;  /* 0x0000000951517c10 */ /* 0x000fc8000f91e04c */
[----:B------:R-:W-:Y:S02]  /*2180*/  IADD3 R80, P2, PT, R81, UR14, RZ ;  /* 0x0000000e51507c10 */ /* 0x000fe4000ff5e0ff */
        /* <DEDUP_REMOVED lines=15> */
[----:B------:R1:W-:Y:S02]  /*2280*/  STS.U16 [R81], R85 ;  /* 0x0000005551007388 */ /* 0x0003e40000000400 */
.L_x_26:
[----:B------:R-:W-:Y:S05]  /*2290*/  BSYNC.RECONVERGENT B1 ;  /* 0x0000000000017941 */ /* 0x000fea0003800200 */
.L_x_25:
[----:B------:R-:W-:Y:S01]  /*22a0*/  SHF.R.U32.HI R76, RZ, 0x5, R75 ;  /* 0x00000005ff4c7819 */ /* 0x000fe2000001164b */
[----:B------:R-:W-:Y:S01]  /*22b0*/  VIADD R87, R72, UR12 ;  /* 0x0000000c48577c36 */ /* 0x000fe20008000000 */
[----:B------:R-:W-:Y:S01]  /*22c0*/  BSSY.RECONVERGENT B1, `(.L_x_27) ;  /* 0x000001d000017945 */ /* 0x000fe20003800200 */
[----:B------:R-:W-:Y:S02]  /*22d0*/  LOP3.LUT R74, R77, 0x1f, RZ, 0xc0, !PT ;  /* 0x0000001f4d4a7812 */ /* 0x000fe400078ec0ff */
[----:B-1----:R-:W-:Y:S01]  /*22e0*/  IMAD R85, R89, 0x80, R76 ;  /* 0x0000008059557824 */ /* 0x002fe200078e024c */
        /* <DEDUP_REMOVED lines=26> */
.L_x_28:
[----:B------:R-:W-:Y:S05]  /*2490*/  BSYNC.RECONVERGENT B1 ;  /* 0x0000000000017941 */ /* 0x000fea0003800200 */
.L_x_27:
[----:B------:R-:W-:Y:S01]  /*24a0*/  SHF.R.U32.HI R72, RZ, 0x5, R77 ;  /* 0x00000005ff487819 */ /* 0x000fe2000001164d */
[----:B------:R-:W-:Y:S01]  /*24b0*/  VIADD R87, R74, UR12 ;  /* 0x0000000c4a577c36 */ /* 0x000fe20008000000 */
[----:B------:R-:W-:Y:S01]  /*24c0*/  BSSY.RECONVERGENT B1, `(.L_x_29) ;  /* 0x000001d000017945 */ /* 0x000fe20003800200 */
[----:B-1----:R-:W-:Y:S02]  /*24d0*/  IADD3 R85, PT, PT, R2, R43, R2 ;  /* 0x0000002b02557210 */ /* 0x002fe40007ffe002 */
[----:B------:R-:W-:Y:S01]  /*24e0*/  IMAD R83, R89, 0x80, R72 ;  /* 0x0000008059537824 */ /* 0x000fe200078e0248 */
[----:B------:R-:W-:-:S04]  /*24f0*/  ISETP.GE.AND P0, PT, R87, R40, PT ;  /* 0x000000285700720c */ /* 0x000fc80003f06270 */
[----:B------:R-:W-:-:S13]  /*2500*/  ISETP.LT.AND P0, PT, R83, R42, !P0 ;  /* 0x0000002a5300720c */ /* 0x000fda0004701270 */
[----:B0-----:R-:W-:-:S05]  /*2510*/  @!P0 LEA R81, R72, UR6, 0x6 ;  /* 0x0000000648518c11 */ /* 0x001fca000f8e30ff */
[----:B------:R-:W-:-:S05]  /*2520*/  @!P0 IMAD R81, R74, 0x2, R81 ;  /* 0x000000024a518824 */ /* 0x000fca00078e0251 */
[----:B------:R0:W-:Y:S01]  /*2530*/  @!P0 STS.U16 [R81], RZ ;  /* 0x000000ff51008388 */ /* 0x0001e20000000400 */
[----:B------:R-:W-:Y:S05]  /*2540*/  @!P0 BRA `(.L_x_30) ;  /* 0x0000000000508947 */ /* 0x000fea0003800000 */
[----:B------:R-:W-:Y:S01]  /*2550*/  IMAD R43, R83, R40, RZ ;  /* 0x00000028532b7224 */ /* 0x000fe200078e02ff */
[----:B0-----:R-:W0:Y:S04]  /*2560*/  LDC.64 R80, c[0x0][0x388] ;  /* 0x0000e200ff507b82 */ /* 0x001e280000000a00 */
        /* <DEDUP_REMOVED lines=18> */
.L_x_30:
[----:B------:R-:W-:Y:S05]  /*2690*/  BSYNC.RECONVERGENT B1 ;  /* 0x0000000000017941 */ /* 0x000fea0003800200 */
.L_x_29:
[C---:B-1----:R-:W-:Y:S01]  /*26a0*/  IADD3 R43, PT, PT, R2.reuse, R85, R2 ;  /* 0x00000055022b7210 */ /* 0x042fe20007ffe002 */
[C---:B------:R-:W-:Y:S02]  /*26b0*/  IMAD R75, R2.reuse, 0x4, R75 ;  /* 0x00000004024b7824 */ /* 0x040fe400078e024b */
[C---:B------:R-:W-:Y:S01]  /*26c0*/  IMAD R77, R2.reuse, 0x4, R77 ;  /* 0x00000004024d7824 */ /* 0x040fe200078e024d */
[----:B------:R-:W-:Y:S01]  /*26d0*/  ISETP.GE.U32.AND P0, PT, R43, 0x1000, PT ;  /* 0x000010002b00780c */ /* 0x000fe20003f06070 */
[----:B------:R-:W-:-:S12]  /*26e0*/  IMAD R79, R2, 0x4, R79 ;  /* 0x00000004024f7824 */ /* 0x000fd800078e024f */
[----:B------:R-:W-:Y:S05]  /*26f0*/  @!P0 BRA `(.L_x_31) ;  /* 0xfffffff400d88947 */ /* 0x000fea000383ffff */
[----:B------:R-:W-:Y:S05]  /*2700*/  BSYNC.RECONVERGENT B0 ;  /* 0x0000000000007941 */ /* 0x000fea0003800200 */
.L_x_21:
[----:B------:R-:W-:Y:S01]  /*2710*/  ISETP.NE.AND P0, PT, R0, 0x2, PT ;  /* 0x000000020000780c */ /* 0x000fe20003f05270 */
[----:B------:R-:W1:Y:S01]  /*2720*/  LDCU.64 UR14, c[0x0][0x390] ;  /* 0x00007200ff0e77ac */ /* 0x000e620008000a00 */
[----:B------:R-:W-:Y:S01]  /*2730*/  BSSY.RECONVERGENT B0, `(.L_x_32) ;  /* 0x0000066000007945 */ /* 0x000fe20003800200 */
[----:B------:R-:W-:Y:S01]  /*2740*/  IMAD.MOV.U32 R43, RZ, RZ, R3 ;  /* 0x000000ffff2b7224 */ /* 0x000fe200078e0003 */
[----:B------:R-:W-:-:S09]  /*2750*/  UIADD3 UR6, UPT, UPT, UR6, 0x4000, URZ ;  /* 0x0000400006067890 */ /* 0x000fd2000fffe0ff */
[----:B------:R-:W-:Y:S05]  /*2760*/  @!P0 BRA `(.L_x_33) ;  /* 0x0000000400888947 */ /* 0x000fea0003800000 */
[----:B------:R-:W2:Y:S01]  /*2770*/  LDC R42, c[0x0][0x3ac] ;  /* 0x0000eb00ff2a7b82 */ /* 0x000ea20000000800 */
[----:B------:R-:W-:Y:S01]  /*2780*/  LOP3.LUT R43, R3, 0x7f, RZ, 0xc0, !PT ;  /* 0x0000007f032b7812 */ /* 0x000fe200078ec0ff */
[----:B------:R-:W-:Y:S01]  /*2790*/  BSSY.RECONVERGENT B1, `(.L_x_34) ;  /* 0x0000020000017945 */ /* 0x000fe20003800200 */
[----:B------:R-:W-:Y:S02]  /*27a0*/  SHF.R.U32.HI R72, RZ, 0x7, R3 ;  /* 0x00000007ff487819 */ /* 0x000fe40000011603 */
[----:B------:R-:W-:Y:S01]  /*27b0*/  ISETP.NE.AND P1, PT, R0, 0x3, PT ;  /* 0x000000030000780c */ /* 0x000fe20003f25270 */
[----:B------:R-:W-:Y:S02]  /*27c0*/  IMAD R79, R88, 0x80, R43 ;  /* 0x00000080584f7824 */ /* 0x000fe400078e022b */
[----:B0-----:R-:W-:-:S03]  /*27d0*/  VIADD R81, R72, UR12 ;  /* 0x0000000c48517c36 */ /* 0x001fc60008000000 */
[----:B--2---:R-:W-:-:S04]  /*27e0*/  ISETP.GE.AND P0, PT, R79, R42, PT ;  /* 0x0000002a4f00720c */ /* 0x004fc80003f06270 */
[----:B------:R-:W-:-:S13]  /*27f0*/  ISETP.LT.AND P0, PT, R81, R40, !P0 ;  /* 0x000000285100720c */ /* 0x000fda0004701270 */
[----:B------:R-:W-:-:S05]  /*2800*/  @!P0 LEA R72, R72, UR6, 0x8 ;  /* 0x0000000648488c11 */ /* 0x000fca000f8e40ff */
[----:B------:R-:W-:-:S05]  /*2810*/  @!P0 IMAD R72, R43, 0x2, R72 ;  /* 0x000000022b488824 */ /* 0x000fca00078e0248 */
[----:B------:R0:W-:Y:S01]  /*2820*/  @!P0 STS.U16 [R72], RZ ;  /* 0x000000ff48008388 */ /* 0x0001e20000000400 */
[----:B------:R-:W-:Y:S05]  /*2830*/  @!P0 BRA `(.L_x_35) ;  /* 0x0000000000548947 */ /* 0x000fea0003800000 */
[----:B------:R-:W2:Y:S01]  /*2840*/  LDCU.64 UR8, c[0x0][0x390] ;  /* 0x00007200ff0877ac */ /* 0x000ea20008000a00 */
[----:B0-----:R-:W-:Y:S01]  /*2850*/  IMAD R72, R81, R42, R79 ;  /* 0x0000002a51487224 */ /* 0x001fe200078e024f */
[----:B------:R-:W0:Y:S04]  /*2860*/  LDC.64 R74, c[0x0][0x398] ;  /* 0x0000e600ff4a7b82 */ /* 0x000e280000000a00 */
[----:B--2---:R-:W-:-:S04]  /*2870*/  IADD3 R76, P0, PT, R72, UR8, RZ ;  /* 0x00000008484c7c10 */ /* 0x004fc8000ff1e0ff */
[----:B------:R-:W-:-:S05]  /*2880*/  LEA.HI.X.SX32 R77, R72, UR9, 0x1, P0 ;  /* 0x00000009484d7c11 */ /* 0x000fca00080f0eff */
[----:B------:R-:W2:Y:S01]  /*2890*/  LDG.E.U8.CONSTANT R76, desc[UR10][R76.64] ;  /* 0x0000000a4c4c7981 */ /* 0x000ea2000c1e9100 */
[----:B------:R-:W-:-:S04]  /*28a0*/  SHF.R.S32.HI R72, RZ, 0x1f, R81 ;  /* 0x0000001fff487819 */ /* 0x000fc80000011451 */
[----:B------:R-:W-:-:S04]  /*28b0*/  LEA.HI R72, R72, R81, RZ, 0x5 ;  /* 0x0000005148487211 */ /* 0x000fc800078f28ff */
[----:B------:R-:W-:-:S05]  /*28c0*/  SHF.R.S32.HI R72, RZ, 0x5, R72 ;  /* 0x00000005ff487819 */ /* 0x000fca0000011448 */
[----:B------:R-:W-:-:S04]  /*28d0*/  IMAD R79, R72, R42, R79 ;  /* 0x0000002a484f7224 */ /* 0x000fc800078e024f */
[----:B0-----:R-:W-:-:S06]  /*28e0*/  IMAD.WIDE R74, R79, 0x4, R74 ;  /* 0x000000044f4a7825 */ /* 0x001fcc00078e024a */
[----:B------:R-:W3:Y:S01]  /*28f0*/  LDG.E.CONSTANT R74, desc[UR10][R74.64] ;  /* 0x0000000a4a4a7981 */ /* 0x000ee2000c1e9900 */
[----:B------:R-:W-:Y:S02]  /*2900*/  IMAD.SHL.U32 R78, R3, 0x2, RZ ;  /* 0x00000002034e7824 */ /* 0x000fe400078e00ff */
[----:B--2---:R-:W-:-:S03]  /*2910*/  IMAD.SHL.U32 R72, R76, 0x4, RZ ;  /* 0x000000044c487824 */ /* 0x004fc600078e00ff */
[----:B------:R-:W-:Y:S01]  /*2920*/  LOP3.LUT R76, R78, 0x700, RZ, 0xc0, !PT ;  /* 0x000007004e4c7812 */ /* 0x000fe200078ec0ff */
[----:B------:R-:W3:Y:S04]  /*2930*/  LDC R79, c[0x3][R72] ;  /* 0x00c00000484f7b82 */ /* 0x000ee80000000800 */
[----:B------:R-:W-:-:S04]  /*2940*/  VIADD R76, R76, UR6 ;  /* 0x000000064c4c7c36 */ /* 0x000fc80008000000 */
[----:B------:R-:W-:Y:S02]  /*2950*/  IMAD R76, R43, 0x2, R76 ;  /* 0x000000022b4c7824 */ /* 0x000fe400078e024c */
[----:B---3--:R-:W-:-:S05]  /*2960*/  FMUL R79, R74, R79 ;  /* 0x0000004f4a4f7220 */ /* 0x008fca0000400000 */
[----:B------:R-:W-:-:S05]  /*2970*/  F2FP.F16.F32.PACK_AB R79, RZ, R79 ;  /* 0x0000004fff4f723e */ /* 0x000fca00000000ff */
[----:B------:R2:W-:Y:S02]  /*2980*/  STS.U16 [R76], R79 ;  /* 0x0000004f4c007388 */ /* 0x0005e40000000400 */
.L_x_35:
[----:B-1----:R-:W-:Y:S05]  /*2990*/  BSYNC.RECONVERGENT B1 ;  /* 0x0000000000017941 */ /* 0x002fea0003800200 */
.L_x_34:
[----:B------:R-:W-:Y:S01]  /*29a0*/  IMAD.MOV.U32 R43, RZ, RZ, R41 ;  /* 0x000000ffff2b7224 */ /* 0x000fe200078e0029 */
[----:B------:R-:W-:Y:S06]  /*29b0*/  @!P1 BRA `(.L_x_33) ;  /* 0x0000000000f49947 */ /* 0x000fec0003800000 */
[----:B------:R-:W-:Y:S02]  /*29c0*/  LOP3.LUT R43, R41, 0x7f, RZ, 0xc0, !PT ;  /* 0x0000007f292b7812 */ /* 0x000fe400078ec0ff */
[----:B------:R-:W-:-:S03]  /*29d0*/  SHF.R.U32.HI R41, RZ, 0x7, R41 ;  /* 0x00000007ff297819 */ /* 0x000fc60000011629 */
[----:B--2---:R-:W-:Y:S02]  /*29e0*/  IMAD R79, R88, 0x80, R43 ;  /* 0x00000080584f7824 */ /* 0x004fe400078e022b */
[----:B------:R-:W-:-:S03]  /*29f0*/  VIADD R81, R41, UR12 ;  /* 0x0000000c29517c36 */ /* 0x000fc60008000000 */
[----:B------:R-:W-:-:S04]  /*2a00*/  ISETP.GE.AND P0, PT, R79, R42, PT ;  /* 0x0000002a4f00720c */ /* 0x000fc80003f06270 */
[----:B------:R-:W-:-:S13]  /*2a10*/  ISETP.LT.AND P0, PT, R81, R40, !P0 ;  /* 0x000000285100720c */ /* 0x000fda0004701270 */
[----:B------:R-:W1:Y:S01]  /*2a20*/  @P0 LDC.64 R74, c[0x0][0x390] ;  /* 0x0000e400ff4a0b82 */ /* 0x000e620000000a00 */
[----:B0-----:R-:W-:-:S07]  /*2a30*/  @P0 IMAD R72, R81, R42, R79 ;  /* 0x0000002a51480224 */ /* 0x001fce00078e024f */
[----:B------:R-:W0:Y:S01]  /*2a40*/  @P0 LDC.64 R76, c[0x0][0x398] ;  /* 0x0000e600ff4c0b82 */ /* 0x000e220000000a00 */
[----:B-1----:R-:W-:-:S04]  /*2a50*/  @P0 IADD3 R74, P1, PT, R72, R74, RZ ;  /* 0x0000004a484a0210 */ /* 0x002fc80007f3e0ff */
[----:B------:R-:W-:-:S05]  /*2a60*/  @P0 LEA.HI.X.SX32 R75, R72, R75, 0x1, P1 ;  /* 0x0000004b484b0211 */ /* 0x000fca00008f0eff */
[----:B------:R-:W2:Y:S01]  /*2a70*/  @P0 LDG.E.U8.CONSTANT R74, desc[UR10][R74.64] ;  /* 0x0000000a4a4a0981 */ /* 0x000ea2000c1e9100 */
[----:B------:R-:W-:-:S04]  /*2a80*/  @P0 SHF.R.S32.HI R72, RZ, 0x1f, R81 ;  /* 0x0000001fff480819 */ /* 0x000fc80000011451 */
[----:B------:R-:W-:-:S04]  /*2a90*/  @P0 LEA.HI R72, R72, R81, RZ, 0x5 ;  /* 0x0000005148480211 */ /* 0x000fc800078f28ff */
[----:B------:R-:W-:-:S05]  /*2aa0*/  @P0 SHF.R.S32.HI R72, RZ, 0x5, R72 ;  /* 0x00000005ff480819 */ /* 0x000fca0000011448 */
[----:B------:R-:W-:-:S04]  /*2ab0*/  @P0 IMAD R79, R72, R42, R79 ;  /* 0x0000002a484f0224 */ /* 0x000fc800078e024f */
[----:B0-----:R-:W-:-:S06]  /*2ac0*/  @P0 IMAD.WIDE R76, R79, 0x4, R76 ;  /* 0x000000044f4c0825 */ /* 0x001fcc00078e024c */
[----:B------:R-:W3:Y:S01]  /*2ad0*/  @P0 LDG.E.CONSTANT R76, desc[UR10][R76.64] ;  /* 0x0000000a4c4c0981 */ /* 0x000ee2000c1e9900 */
[----:B------:R-:W-:-:S05]  /*2ae0*/  LEA R72, R41, UR6, 0x8 ;  /* 0x0000000629487c11 */ /* 0x000fca000f8e40ff */
[----:B------:R-:W-:Y:S02]  /*2af0*/  IMAD R72, R43, 0x2, R72 ;  /* 0x000000022b487824 */ /* 0x000fe400078e0248 */
[----:B------:R-:W-:-:S03]  /*2b00*/  IMAD.MOV.U32 R43, RZ, RZ, R73 ;  /* 0x000000ffff2b7224 */ /* 0x000fc600078e0049 */
[----:B------:R4:W-:Y:S01]  /*2b10*/  @!P0 STS.U16 [R72], RZ ;  /* 0x000000ff48008388 */ /* 0x0009e20000000400 */
[----:B--2---:R-:W-:-:S04]  /*2b20*/  @P0 IMAD.SHL.U32 R78, R74, 0x4, RZ ;  /* 0x000000044a4e0824 */ /* 0x004fc800078e00ff */
[----:B------:R-:W3:Y:S02]  /*2b30*/  @P0 LDC R79, c[0x3][R78] ;  /* 0x00c000004e4f0b82 */ /* 0x000ee40000000800 */
[----:B---3--:R-:W-:-:S05]  /*2b40*/  @P0 FMUL R79, R76, R79 ;  /* 0x0000004f4c4f0220 */ /* 0x008fca0000400000 */
[----:B------:R-:W-:-:S05]  /*2b50*/  @P0 F2FP.F16.F32.PACK_AB R79, RZ, R79 ;  /* 0x0000004fff4f023e */ /* 0x000fca00000000ff */
[----:B------:R4:W-:Y:S01]  /*2b60*/  @P0 STS.U16 [R72], R79 ;  /* 0x0000004f48000388 */ /* 0x0009e20000000400 */
[----:B------:R-:W-:-:S13]  /*2b70*/  ISETP.NE.AND P0, PT, R0, RZ, PT ;  /* 0x000000ff0000720c */ /* 0x000fda0003f05270 */
[----:B----4-:R-:W-:Y:S05]  /*2b80*/  @!P0 BRA `(.L_x_33) ;  /* 0x0000000000808947 */ /* 0x010fea0003800000 */
[C---:B------:R-:W-:Y:S01]  /*2b90*/  LOP3.LUT R75, R73.reuse, 0x7f, RZ, 0xc0, !PT ;  /* 0x0000007f494b7812 */ /* 0x040fe200078ec0ff */
[----:B------:R-:W-:Y:S01]  /*2ba0*/  IMAD.IADD R43, R73, 0x1, R2 ;  /* 0x00000001492b7824 */ /* 0x000fe200078e0202 */
[----:B------:R-:W-:-:S03]  /*2bb0*/  SHF.R.U32.HI R41, RZ, 0x7, R73 ;  /* 0x00000007ff297819 */ /* 0x000fc60000011649 */
[----:B------:R-:W-:Y:S02]  /*2bc0*/  IMAD R79, R88, 0x80, R75 ;  /* 0x00000080584f7824 */ /* 0x000fe400078e024b */
[----:B------:R-:W-:-:S03]  /*2bd0*/  VIADD R81, R41, UR12 ;  /* 0x0000000c29517c36 */ /* 0x000fc60008000000 */
[----:B------:R-:W-:-:S04]  /*2be0*/  ISETP.GE.AND P0, PT, R79, R42, PT ;  /* 0x0000002a4f00720c */ /* 0x000fc80003f06270 */
[----:B------:R-:W-:-:S13]  /*2bf0*/  ISETP.LT.AND P0, PT, R81, R40, !P0 ;  /* 0x000000285100720c */ /* 0x000fda0004701270 */
[----:B------:R-:W-:-:S05]  /*2c00*/  @!P0 LEA R40, R41, UR6, 0x8 ;  /* 0x0000000629288c11 */ /* 0x000fca000f8e40ff */
[----:B------:R-:W-:-:S05]  /*2c10*/  @!P0 IMAD R40, R75, 0x2, R40 ;  /* 0x000000024b288824 */ /* 0x000fca00078e0228 */
[----:B------:R3:W-:Y:S01]  /*2c20*/  @!P0 STS.U16 [R40], RZ ;  /* 0x000000ff28008388 */ /* 0x0007e20000000400 */
[----:B------:R-:W-:Y:S05]  /*2c30*/  @!P0 BRA `(.L_x_33) ;  /* 0x0000000000548947 */ /* 0x000fea0003800000 */
[----:B------:R-:W0:Y:S01]  /*2c40*/  LDCU.64 UR8, c[0x0][0x390] ;  /* 0x00007200ff0877ac */ /* 0x000e220008000a00 */
[----:B---3--:R-:W-:-:S05]  /*2c50*/  IMAD R40, R81, R42, R79 ;  /* 0x0000002a51287224 */ /* 0x008fca00078e024f */
[----:B0-----:R-:W-:-:S04]  /*2c60*/  IADD3 R76, P0, PT, R40, UR8, RZ ;  /* 0x00000008284c7c10 */ /* 0x001fc8000ff1e0ff */
[----:B------:R-:W-:Y:S02]  /*2c70*/  LEA.HI.X.SX32 R77, R40, UR9, 0x1, P0 ;  /* 0x00000009284d7c11 */ /* 0x000fe400080f0eff */
[----:B------:R-:W0:Y:S03]  /*2c80*/  LDC.64 R40, c[0x0][0x398] ;  /* 0x0000e600ff287b82 */ /* 0x000e260000000a00 */
[----:B------:R-:W2:Y:S01]  /*2c90*/  LDG.E.U8.CONSTANT R76, desc[UR10][R76.64] ;  /* 0x0000000a4c4c7981 */ /* 0x000ea2000c1e9100 */
[----:B------:R-:W-:-:S04]  /*2ca0*/  SHF.R.S32.HI R72, RZ, 0x1f, R81 ;  /* 0x0000001fff487819 */ /* 0x000fc80000011451 */
[----:B------:R-:W-:-:S04]  /*2cb0*/  LEA.HI R72, R72, R81, RZ, 0x5 ;  /* 0x0000005148487211 */ /* 0x000fc800078f28ff */
[----:B------:R-:W-:-:S05]  /*2cc0*/  SHF.R.S32.HI R72, RZ, 0x5, R72 ;  /* 0x00000005ff487819 */ /* 0x000fca0000011448 */
[----:B------:R-:W-:-:S04]  /*2cd0*/  IMAD R79, R72, R42, R79 ;  /* 0x0000002a484f7224 */ /* 0x000fc800078e024f */
[----:B0-----:R-:W-:-:S06]  /*2ce0*/  IMAD.WIDE R40, R79, 0x4, R40 ;  /* 0x000000044f287825 */ /* 0x001fcc00078e0228 */
[----:B------:R-:W3:Y:S01]  /*2cf0*/  LDG.E.CONSTANT R40, desc[UR10][R40.64] ;  /* 0x0000000a28287981 */ /* 0x000ee2000c1e9900 */
[----:B------:R-:W-:-:S05]  /*2d00*/  IMAD.SHL.U32 R72, R73, 0x2, RZ ;  /* 0x0000000249487824 */ /* 0x000fca00078e00ff */
[----:B------:R-:W-:-:S05]  /*2d10*/  LOP3.LUT R72, R72, 0xffffff00, RZ, 0xc0, !PT ;  /* 0xffffff0048487812 */ /* 0x000fca00078ec0ff */
[----:B------:R-:W-:-:S04]  /*2d20*/  VIADD R72, R72, UR6 ;  /* 0x0000000648487c36 */ /* 0x000fc80008000000 */
[----:B------:R-:W-:Y:S02]  /*2d30*/  IMAD R72, R75, 0x2, R72 ;  /* 0x000000024b487824 */ /* 0x000fe400078e0248 */
[----:B--2---:R-:W-:-:S04]  /*2d40*/  IMAD.SHL.U32 R42, R76, 0x4, RZ ;  /* 0x000000044c2a7824 */ /* 0x004fc800078e00ff */
[----:B------:R-:W3:Y:S02]  /*2d50*/  LDC R79, c[0x3][R42] ;  /* 0x00c000002a4f7b82 */ /* 0x000ee40000000800 */
[----:B---3--:R-:W-:-:S05]  /*2d60*/  FMUL R79, R40, R79 ;  /* 0x0000004f284f7220 */ /* 0x008fca0000400000 */
[----:B------:R-:W-:-:S05]  /*2d70*/  F2FP.F16.F32.PACK_AB R79, RZ, R79 ;  /* 0x0000004fff4f723e */ /* 0x000fca00000000ff */
[----:B------:R4:W-:Y:S02]  /*2d80*/  STS.U16 [R72], R79 ;  /* 0x0000004f48007388 */ /* 0x0009e40000000400 */
.L_x_33:
[----:B-1----:R-:W-:Y:S05]  /*2d90*/  BSYNC.RECONVERGENT B0 ;  /* 0x0000000000007941 */ /* 0x002fea0003800200 */
.L_x_32:
[----:B------:R-:W-:Y:S01]  /*2da0*/  BSSY.RECONVERGENT B0, `(.L_x_14) ;  /* 0x0000076000007945 */ /* 0x000fe20003800200 */
.L_x_39:
[----:B------:R-:W1:Y:S01]  /*2db0*/  LDC R82, c[0x0][0x3ac] ;  /* 0x0000eb00ff527b82 */ /* 0x000e620000000800 */
[----:B------:R-:W-:Y:S01]  /*2dc0*/  LOP3.LUT R75, R43, 0x7f, RZ, 0xc0, !PT ;  /* 0x0000007f2b4b7812 */ /* 0x000fe200078ec0ff */
[----:B------:R-:W-:Y:S01]  /*2dd0*/  BSSY.RECONVERGENT B1, `(.L_x_36) ;  /* 0x000001e000017945 */ /* 0x000fe20003800200 */
[----:B0---4-:R-:W-:-:S03]  /*2de0*/  SHF.R.U32.HI R72, RZ, 0x7, R43 ;  /* 0x00000007ff487819 */ /* 0x011fc6000001162b */
[----:B------:R-:W-:Y:S02]  /*2df0*/  IMAD R81, R88, 0x80, R75 ;  /* 0x0000008058517824 */ /* 0x000fe400078e024b */
[----:B------:R-:W0:Y:S01]  /*2e00*/  LDC R73, c[0x0][0x3b0] ;  /* 0x0000ec00ff497b82 */ /* 0x000e220000000800 */
[----:B--2---:R-:W-:Y:S02]  /*2e10*/  VIADD R79, R72, UR12 ;  /* 0x0000000c484f7c36 */ /* 0x004fe40008000000 */
[----:B-1----:R-:W-:-:S04]  /*2e20*/  ISETP.GE.AND P0, PT, R81, R82, PT ;  /* 0x000000525100720c */ /* 0x002fc80003f06270 */
[----:B0-----:R-:W-:-:S13]  /*2e30*/  ISETP.GE.OR P0, PT, R79, R73, P0 ;  /* 0x000000494f00720c */ /* 0x001fda0000706670 */
[----:B------:R-:W-:Y:S05]  /*2e40*/  @P0 BRA `(.L_x_37) ;  /* 0x00000000004c0947 */ /* 0x000fea0003800000 */
[----:B---3--:R-:W-:-:S05]  /*2e50*/  IMAD R40, R79, R82, R81 ;  /* 0x000000524f287224 */ /* 0x008fca00078e0251 */
[----:B------:R-:W-:-:S04]  /*2e60*/  IADD3 R76, P0, PT, R40, UR14, RZ ;  /* 0x0000000e284c7c10 */ /* 0x000fc8000ff1e0ff */
        /* <DEDUP_REMOVED lines=9> */
[----:B------:R-:W-:-:S05]  /*2f00*/  LEA R72, R72, UR6, 0x8 ;  /* 0x0000000648487c11 */ /* 0x000fca000f8e40ff */
[----:B------:R-:W-:Y:S02]  /*2f10*/  IMAD R72, R75, 0x2, R72 ;  /* 0x000000024b487824 */ /* 0x000fe400078e0248 */
[----:B--2---:R-:W-:-:S04]  /*2f20*/  IMAD.SHL.U32 R42, R76, 0x4, RZ ;  /* 0x000000044c2a7824 */ /* 0x004fc800078e00ff */
[----:B------:R-:W3:Y:S02]  /*2f30*/  LDC R79, c[0x3][R42] ;  /* 0x00c000002a4f7b82 */ /* 0x000ee40000000800 */
[----:B---3--:R-:W-:-:S05]  /*2f40*/  FMUL R79, R40, R79 ;  /* 0x0000004f284f7220 */ /* 0x008fca0000400000 */
[----:B------:R-:W-:-:S05]  /*2f50*/  F2FP.F16.F32.PACK_AB R79, RZ, R79 ;  /* 0x0000004fff4f723e */ /* 0x000fca00000000ff */
[----:B------:R0:W-:Y:S01]  /*2f60*/  STS.U16 [R72], R79 ;  /* 0x0000004f48007388 */ /* 0x0001e20000000400 */
[----:B------:R-:W-:Y:S05]  /*2f70*/  BRA `(.L_x_38) ;  /* 0x00000000000c7947 */ /* 0x000fea0003800000 */
.L_x_37:
[----:B------:R-:W-:-:S05]  /*2f80*/  LEA R72, R72, UR6, 0x8 ;  /* 0x0000000648487c11 */ /* 0x000fca000f8e40ff */
[----:B------:R-:W-:-:S05]  /*2f90*/  IMAD R72, R75, 0x2, R72 ;  /* 0x000000024b487824 */ /* 0x000fca00078e0248 */
[----:B------:R1:W-:Y:S02]  /*2fa0*/  STS.U16 [R72], RZ ;  /* 0x000000ff48007388 */ /* 0x0003e40000000400 */
.L_x_38:
[----:B------:R-:W-:Y:S05]  /*2fb0*/  BSYNC.RECONVERGENT B1 ;  /* 0x0000000000017941 */ /* 0x000fea0003800200 */
.L_x_36:
[----:B------:R-:W-:-:S04]  /*2fc0*/  IMAD.IADD R43, R2, 0x1, R43 ;  /* 0x00000001022b7824 */ /* 0x000fc800078e022b */
[C-C-:B------:R-:W-:Y:S01]  /*2fd0*/  IMAD.IADD R41, R43.reuse, 0x1, R2.reuse ;  /* 0x000000012b297824 */ /* 0x140fe200078e0202 */
[----:B------:R-:W-:Y:S02]  /*2fe0*/  LOP3.LUT R85, R43, 0x7f, RZ, 0xc0, !PT ;  /* 0x0000007f2b557812 */ /* 0x000fe400078ec0ff */
[----:B------:R-:W-:Y:S02]  /*2ff0*/  SHF.R.U32.HI R43, RZ, 0x7, R43 ;  /* 0x00000007ff2b7819 */ /* 0x000fe4000001162b */
[C---:B------:R-:W-:Y:S01]  /*3000*/  LOP3.LUT R83, R41.reuse, 0x7f, RZ, 0xc0, !PT ;  /* 0x0000007f29537812 */ /* 0x040fe200078ec0ff */
[C---:B------:R-:W-:Y:S01]  /*3010*/  IMAD R87, R88.reuse, 0x80, R85 ;  /* 0x0000008058577824 */ /* 0x040fe200078e0255 */
[----:B------:R-:W-:Y:S01]  /*3020*/  SHF.R.U32.HI R42, RZ, 0x7, R41 ;  /* 0x00000007ff2a7819 */ /* 0x000fe20000011629 */
[----:B------:R-:W-:Y:S02]  /*3030*/  IMAD.IADD R41, R41, 0x1, R2 ;  /* 0x0000000129297824 */ /* 0x000fe400078e0202 */
[----:B0-----:R-:W-:Y:S01]  /*3040*/  IMAD R79, R88, 0x80, R83 ;  /* 0x00000080584f7824 */ /* 0x001fe200078e0253 */
[-C--:B------:R-:W-:Y:S01]  /*3050*/  ISETP.GE.AND P0, PT, R87, R82.reuse, PT ;  /* 0x000000525700720c */ /* 0x080fe20003f06270 */
[----:B------:R-:W-:Y:S01]  /*3060*/  VIADD R74, R43, UR12 ;  /* 0x0000000c2b4a7c36 */ /* 0x000fe20008000000 */
[----:B------:R-:W-:Y:S01]  /*3070*/  LOP3.LUT R81, R41, 0x7f, RZ, 0xc0, !PT ;  /* 0x0000007f29517812 */ /* 0x000fe200078ec0ff */
[----:B------:R-:W-:Y:S01]  /*3080*/  VIADD R78, R42, UR12 ;  /* 0x0000000c2a4e7c36 */ /* 0x000fe20008000000 */
[----:B------:R-:W-:-:S02]  /*3090*/  ISETP.GE.AND P1, PT, R79, R82, PT ;  /* 0x000000524f00720c */ /* 0x000fc40003f26270 */
[-C--:B------:R-:W-:Y:S01]  /*30a0*/  ISETP.LT.AND P0, PT, R74, R73.reuse, !P0 ;  /* 0x000000494a00720c */ /* 0x080fe20004701270 */
[----:B------:R-:W-:Y:S01]  /*30b0*/  IMAD R75, R88, 0x80, R81 ;  /* 0x00000080584b7824 */ /* 0x000fe200078e0251 */
[----:B------:R-:W-:Y:S02]  /*30c0*/  ISETP.LT.AND P1, PT, R78, R73, !P1 ;  /* 0x000000494e00720c */ /* 0x000fe40004f21270 */
[----:B---3--:R-:W-:Y:S02]  /*30d0*/  SHF.R.U32.HI R40, RZ, 0x7, R41 ;  /* 0x00000007ff287819 */ /* 0x008fe40000011629 */
[----:B------:R-:W-:-:S03]  /*30e0*/  ISETP.GE.AND P2, PT, R75, R82, PT ;  /* 0x000000524b00720c */ /* 0x000fc60003f46270 */
[----:B------:R-:W-:-:S04]  /*30f0*/  VIADD R84, R40, UR12 ;  /* 0x0000000c28547c36 */ /* 0x000fc80008000000 */
[----:B-1----:R-:W-:Y:S01]  /*3100*/  @P0 SHF.R.S32.HI R72, RZ, 0x1f, R74 ;  /* 0x0000001fff480819 */ /* 0x002fe2000001144a */
[----:B------:R-:W0:Y:S01]  /*3110*/  @P0 LDC.64 R76, c[0x0][0x390] ;  /* 0x0000e400ff4c0b82 */ /* 0x000e220000000a00 */
[----:B------:R-:W-:Y:S02]  /*3120*/  ISETP.LT.AND P2, PT, R84, R73, !P2 ;  /* 0x000000495400720c */ /* 0x000fe40005741270 */
[----:B------:R-:W-:Y:S02]  /*3130*/  @P1 SHF.R.S32.HI R73, RZ, 0x1f, R78 ;  /* 0x0000001fff491819 */ /* 0x000fe4000001144e */
[----:B------:R-:W-:Y:S01]  /*3140*/  @P0 LEA.HI R72, R72, R74, RZ, 0x5 ;  /* 0x0000004a48480211 */ /* 0x000fe200078f28ff */
[----:B------:R-:W-:Y:S01]  /*3150*/  @P0 IMAD R74, R74, R82, R87 ;  /* 0x000000524a4a0224 */ /* 0x000fe200078e0257 */
[----:B------:R-:W-:Y:S01]  /*3160*/  @P1 LEA.HI R73, R73, R78, RZ, 0x5 ;  /* 0x0000004e49491211 */ /* 0x000fe200078f28ff */
[----:B------:R-:W-:Y:S01]  /*3170*/  @P1 IMAD R78, R78, R82, R79 ;  /* 0x000000524e4e1224 */ /* 0x000fe200078e024f */
[----:B------:R-:W-:-:S02]  /*3180*/  @P0 SHF.R.S32.HI R72, RZ, 0x5, R72 ;  /* 0x00000005ff480819 */ /* 0x000fc40000011448 */
[----:B------:R-:W-:-:S03]  /*3190*/  @P1 SHF.R.S32.HI R73, RZ, 0x5, R73 ;  /* 0x00000005ff491819 */ /* 0x000fc60000011449 */
[-C--:B------:R-:W-:Y:S02]  /*31a0*/  @P0 IMAD R87, R72, R82.reuse, R87 ;  /* 0x0000005248570224 */ /* 0x080fe400078e0257 */
[----:B------:R-:W-:Y:S01]  /*31b0*/  @P1 IMAD R80, R73, R82, R79 ;  /* 0x0000005249501224 */ /* 0x000fe200078e024f */
[----:B------:R-:W-:Y:S01]  /*31c0*/  @P2 SHF.R.S32.HI R79, RZ, 0x1f, R84 ;  /* 0x0000001fff4f2819 */ /* 0x000fe20000011454 */
[----:B------:R-:W1:Y:S03]  /*31d0*/  @P1 LDC.64 R72, c[0x0][0x390] ;  /* 0x0000e400ff481b82 */ /* 0x000e660000000a00 */
[----:B------:R-:W-:Y:S01]  /*31e0*/  @P2 LEA.HI R79, R79, R84, RZ, 0x5 ;  /* 0x000000544f4f2211 */ /* 0x000fe200078f28ff */
[----:B------:R-:W-:Y:S01]  /*31f0*/  @P2 IMAD R84, R84, R82, R75 ;  /* 0x0000005254542224 */ /* 0x000fe200078e024b */
[----:B0-----:R-:W-:Y:S02]  /*3200*/  @P0 IADD3 R76, P3, PT, R74, R76, RZ ;  /* 0x0000004c4a4c0210 */ /* 0x001fe40007f7e0ff */
[----:B------:R-:W-:-:S02]  /*3210*/  @P2 SHF.R.S32.HI R79, RZ, 0x5, R79 ;  /* 0x00000005ff4f2819 */ /* 0x000fc4000001144f */
[----:B------:R-:W-:-:S03]  /*3220*/  @P0 LEA.HI.X.SX32 R77, R74, R77, 0x1, P3 ;  /* 0x0000004d4a4d0211 */ /* 0x000fc600018f0eff */
[----:B------:R-:W-:Y:S02]  /*3230*/  @P2 IMAD R82, R79, R82, R75 ;  /* 0x000000524f522224 */ /* 0x000fe400078e024b */
[----:B------:R-:W0:Y:S01]  /*3240*/  @P2 LDC.64 R74, c[0x0][0x390] ;  /* 0x0000e400ff4a2b82 */ /* 0x000e220000000a00 */
[----:B------:R-:W2:Y:S01]  /*3250*/  @P0 LDG.E.U8.CONSTANT R76, desc[UR10][R76.64] ;  /* 0x0000000a4c4c0981 */ /* 0x000ea2000c1e9100 */
[----:B-1----:R-:W-:-:S04]  /*3260*/  @P1 IADD3 R72, P3, PT, R78, R72, RZ ;  /* 0x000000484e481210 */ /* 0x002fc80007f7e0ff */
[----:B------:R-:W-:Y:S02]  /*3270*/  @P1 LEA.HI.X.SX32 R73, R78, R73, 0x1, P3 ;  /* 0x000000494e491211 */ /* 0x000fe400018f0eff */
[----:B------:R-:W1:Y:S03]  /*3280*/  @P0 LDC.64 R78, c[0x0][0x398] ;  /* 0x0000e600ff4e0b82 */ /* 0x000e660000000a00 */
[----:B------:R3:W4:Y:S01]  /*3290*/  @P1 LDG.E.U8.CONSTANT R72, desc[UR10][R72.64] ;  /* 0x0000000a48481981 */ /* 0x000722000c1e9100 */
[----:B0-----:R-:W-:-:S04]  /*32a0*/  @P2 IADD3 R74, P3, PT, R84, R74, RZ ;  /* 0x0000004a544a2210 */ /* 0x001fc80007f7e0ff */
[----:B------:R-:W-:-:S05]  /*32b0*/  @P2 LEA.HI.X.SX32 R75, R84, R75, 0x1, P3 ;  /* 0x0000004b544b2211 */ /* 0x000fca00018f0eff */
[----:B------:R4:W5:Y:S01]  /*32c0*/  @P2 LDG.E.U8.CONSTANT R74, desc[UR10][R74.64] ;  /* 0x0000000a4a4a2981 */ /* 0x000962000c1e9100 */
[----:B-1----:R-:W-:Y:S02]  /*32d0*/  @P0 IMAD.WIDE R86, R87, 0x4, R78 ;  /* 0x0000000457560825 */ /* 0x002fe400078e024e */
[----:B------:R-:W0:Y:S04]  /*32e0*/  @P1 LDC.64 R78, c[0x0][0x398] ;  /* 0x0000e600ff4e1b82 */ /* 0x000e280000000a00 */
[----:B------:R-:W5:Y:S01]  /*32f0*/  @P0 LDG.E.CONSTANT R86, desc[UR10][R86.64] ;  /* 0x0000000a56560981 */ /* 0x000f62000c1e9900 */
[----:B0-----:R-:W-:-:S03]  /*3300*/  @P1 IMAD.WIDE R92, R80, 0x4, R78 ;  /* 0x00000004505c1825 */ /* 0x001fc600078e024e */
[----:B------:R-:W0:Y:S03]  /*3310*/  @P2 LDC.64 R78, c[0x0][0x398] ;  /* 0x0000e600ff4e2b82 */ /* 0x000e260000000a00 */
[----:B------:R-:W5:Y:S01]  /*3320*/  @P1 LDG.E.CONSTANT R92, desc[UR10][R92.64] ;  /* 0x0000000a5c5c1981 */ /* 0x000f62000c1e9900 */
[----:B0-----:R-:W-:-:S06]  /*3330*/  @P2 IMAD.WIDE R78, R82, 0x4, R78 ;  /* 0x00000004524e2825 */ /* 0x001fcc00078e024e */
[----:B------:R-:W5:Y:S01]  /*3340*/  @P2 LDG.E.CONSTANT R78, desc[UR10][R78.64] ;  /* 0x0000000a4e4e2981 */ /* 0x000f62000c1e9900 */
[----:B------:R-:W-:Y:S02]  /*3350*/  LEA R42, R42, UR6, 0x8 ;  /* 0x000000062a2a7c11 */ /* 0x000fe4000f8e40ff */
[----:B------:R-:W-:-:S03]  /*3360*/  LEA R40, R40, UR6, 0x8 ;  /* 0x0000000628287c11 */ /* 0x000fc6000f8e40ff */
[----:B------:R-:W-:Y:S02]  /*3370*/  IMAD R42, R83, 0x2, R42 ;  /* 0x00000002532a7824 */ /* 0x000fe400078e022a */
[----:B------:R-:W-:Y:S02]  /*3380*/  IMAD R40, R81, 0x2, R40 ;  /* 0x0000000251287824 */ /* 0x000fe400078e0228 */
[----:B--2---:R-:W-:-:S04]  /*3390*/  @P0 IMAD.SHL.U32 R76, R76, 0x4, RZ ;  /* 0x000000044c4c0824 */ /* 0x004fc800078e00ff */
[----:B---3--:R-:W0:Y:S01]  /*33a0*/  @P0 LDC R73, c[0x3][R76] ;  /* 0x00c000004c490b82 */ /* 0x008e220000000800 */
[----:B----4-:R-:W-:-:S07]  /*33b0*/  @P1 IMAD.SHL.U32 R75, R72, 0x4, RZ ;  /* 0x00000004484b1824 */ /* 0x010fce00078e00ff */
[----:B------:R-:W1:Y:S01]  /*33c0*/  @P1 LDC R75, c[0x3][R75] ;  /* 0x00c000004b4b1b82 */ /* 0x000e620000000800 */
[----:B-----5:R-:W-:-:S07]  /*33d0*/  @P2 IMAD.SHL.U32 R74, R74, 0x4, RZ ;  /* 0x000000044a4a2824 */ /* 0x020fce00078e00ff */
[----:B------:R-:W2:Y:S01]  /*33e0*/  @P2 LDC R77, c[0x3][R74] ;  /* 0x00c000004a4d2b82 */ /* 0x000ea20000000800 */
[----:B------:R-:W-:-:S05]  /*33f0*/  LEA R72, R43, UR6, 0x8 ;  /* 0x000000062b487c11 */ /* 0x000fca000f8e40ff */
[----:B------:R-:W-:Y:S02]  /*3400*/  IMAD R72, R85, 0x2, R72 ;  /* 0x0000000255487824 */ /* 0x000fe400078e0248 */
[----:B0-----:R-:W-:-:S03]  /*3410*/  @P0 FMUL R73, R86, R73 ;  /* 0x0000004956490220 */ /* 0x001fc60000400000 */
[----:B------:R0:W-:Y:S02]  /*3420*/  @!P0 STS.U16 [R72], RZ ;  /* 0x000000ff48008388 */ /* 0x0001e40000000400 */
[----:B------:R-:W-:Y:S01]  /*3430*/  @P0 F2FP.F16.F32.PACK_AB R73, RZ, R73 ;  /* 0x00000049ff49023e */ /* 0x000fe200000000ff */
[----:B------:R-:W-:-:S04]  /*3440*/  IMAD.IADD R43, R41, 0x1, R2 ;  /* 0x00000001292b7824 */ /* 0x000fc800078e0202 */
[----:B------:R0:W-:Y:S01]  /*3450*/  @P0 STS.U16 [R72], R73 ;  /* 0x0000004948000388 */ /* 0x0001e20000000400 */
[----:B-1----:R-:W-:-:S03]  /*3460*/  @P1 FMUL R92, R92, R75 ;  /* 0x0000004b5c5c1220 */ /* 0x002fc60000400000 */
[----:B------:R0:W-:Y:S02]  /*3470*/  @!P1 STS.U16 [R42], RZ ;  /* 0x000000ff2a009388 */ /* 0x0001e40000000400 */
[----:B------:R-:W-:-:S05]  /*3480*/  @P1 F2FP.F16.F32.PACK_AB R92, RZ, R92 ;  /* 0x0000005cff5c123e */ /* 0x000fca00000000ff */
[----:B------:R0:W-:Y:S04]  /*3490*/  @P1 STS.U16 [R42], R92 ;  /* 0x0000005c2a001388 */ /* 0x0001e80000000400 */
[----:B------:R0:W-:Y:S01]  /*34a0*/  @!P2 STS.U16 [R40], RZ ;  /* 0x000000ff2800a388 */ /* 0x0001e20000000400 */
[----:B--2---:R-:W-:-:S05]  /*34b0*/  @P2 FMUL R77, R78, R77 ;  /* 0x0000004d4e4d2220 */ /* 0x004fca0000400000 */
[----:B------:R-:W-:-:S05]  /*34c0*/  @P2 F2FP.F16.F32.PACK_AB R77, RZ, R77 ;  /* 0x0000004dff4d223e */ /* 0x000fca00000000ff */
[----:B------:R0:W-:Y:S01]  /*34d0*/  @P2 STS.U16 [R40], R77 ;  /* 0x0000004d28002388 */ /* 0x0001e20000000400 */
[----:B------:R-:W-:-:S13]  /*34e0*/  ISETP.GE.U32.AND P0, PT, R43, 0x1000, PT ;  /* 0x000010002b00780c */ /* 0x000fda0003f06070 */
[----:B0-----:R-:W-:Y:S05]  /*34f0*/  @!P0 BRA `(.L_x_39) ;  /* 0xfffffff8002c8947 */ /* 0x001fea000383ffff */
[----:B------:R-:W-:Y:S05]  /*3500*/  BSYNC.RECONVERGENT B0 ;  /* 0x0000000000007941 */ /* 0x000fea0003800200 */
.L_x_14:
[----:B------:R-:W0:Y:S01]  /*3510*/  S2R R42, SR_LANEID ;  /* 0x00000000002a7919 */ /* 0x000e220000000000 */
[----:B------:R-:W1:Y:S01]  /*3520*/  S2UR UR7, SR_CgaCtaId ;  /* 0x00000000000779c3 */ /* 0x000e620000008800 */
[----:B------:R-:W-:Y:S01]  /*3530*/  UMOV UR6, 0x400 ;  /* 0x0000040000067882 */ /* 0x000fe20000000000 */
[----:B------:R-:W-:Y:S02]  /*3540*/  UIADD3 UR4, UPT, UPT, UR4, 0x1, URZ ;  /* 0x0000000104047890 */ /* 0x000fe4000fffe0ff */
[----:B-1----:R-:W-:-:S04]  /*3550*/  ULEA UR6, UR7, UR6, 0x18 ;  /* 0x0000000607067291 */ /* 0x002fc8000f8ec0ff */
[----:B------:R-:W-:Y:S02]  /*3560*/  ULEA UR6, UR5, UR6, 0xd ;  /* 0x0000000605067291 */ /* 0x000fe4000f8e68ff */
[----:B------:R-:W-:Y:S01]  /*3570*/  ULOP3.LUT UR5, UR5, 0x1, URZ, 0x3c, !UPT ;  /* 0x0000000105057892 */ /* 0x000fe2000f8e3cff */
[--C-:B0-----:R-:W-:Y:S02]  /*3580*/  SHF.R.U32.HI R40, RZ, 0x3, R42.reuse ;  /* 0x00000003ff287819 */ /* 0x101fe4000001162a */
[----:B------:R-:W-:Y:S02]  /*3590*/  LOP3.LUT R41, R42, 0x7, RZ, 0xc0, !PT ;  /* 0x000000072a297812 */ /* 0x000fe400078ec0ff */
[----:B------:R-:W-:Y:S01]  /*35a0*/  SHF.R.U32.HI R42, RZ, 0x4, R42 ;  /* 0x00000004ff2a7819 */ /* 0x000fe2000001162a */
[----:B------:R-:W-:Y:S02]  /*35b0*/  IMAD.SHL.U32 R72, R40, 0x8, RZ ;  /* 0x0000000828487824 */ /* 0x000fe400078e00ff */
[----:B------:R-:W-:-:S02]  /*35c0*/  IMAD.SHL.U32 R40, R3, 0x4, RZ ;  /* 0x0000000403287824 */ /* 0x000fc400078e00ff */
[----:B------:R-:W-:Y:S01]  /*35d0*/  IMAD.SHL.U32 R42, R42, 0x8, RZ ;  /* 0x000000082a2a7824 */ /* 0x000fe200078e00ff */
[----:B------:R-:W-:Y:S01]  /*35e0*/  LOP3.LUT R43, R72, 0x8, R41, 0xe2, !PT ;  /* 0x00000008482b7812 */ /* 0x000fe200078ee229 */
[----:B------:R-:W-:Y:S01]  /*35f0*/  IMAD.SHL.U32 R41, R3, 0x20, RZ ;  /* 0x0000002003297824 */ /* 0x000fe200078e00ff */
[----:B------:R-:W-:-:S03]  /*3600*/  LOP3.LUT R40, R40, 0x80, RZ, 0xc0, !PT ;  /* 0x0000008028287812 */ /* 0x000fc600078ec0ff */
[--C-:B------:R-:W-:Y:S01]  /*3610*/  IMAD R84, R43, 0x80, R42.reuse ;  /* 0x000000802b547824 */ /* 0x100fe200078e022a */
[----:B------:R-:W-:Y:S01]  /*3620*/  LOP3.LUT R41, R41, 0x7800, RZ, 0xc0, !PT ;  /* 0x0000780029297812 */ /* 0x000fe200078ec0ff */
[----:B------:R-:W-:Y:S02]  /*3630*/  VIADD R85, R40, UR6 ;  /* 0x0000000628557c36 */ /* 0x000fe40008000000 */
[----:B------:R-:W-:Y:S02]  /*3640*/  IMAD R86, R43, 0x20, R42 ;  /* 0x000000202b567824 */ /* 0x000fe400078e022a */
[----:B------:R-:W-:Y:S01]  /*3650*/  VIADD R87, R41, UR6 ;  /* 0x0000000629577c36 */ /* 0x000fe20008000000 */
[----:B------:R-:W0:Y:S01]  /*3660*/  LDCU UR6, c[0x0][0x3b0] ;  /* 0x00007600ff0677ac */ /* 0x000e220008000800 */
[----:B------:R-:W-:Y:S02]  /*3670*/  VIADD R41, R85, 0x4000 ;  /* 0x0000400055297836 */ /* 0x000fe40000000000 */
[----:B------:R-:W-:-:S02]  /*3680*/  IMAD.U32 R72, R86, 0x2, R87 ;  /* 0x0000000256487824 */ /* 0x000fc400078e0057 */
[----:B------:R-:W-:Y:S02]  /*3690*/  IMAD.U32 R76, R84, 0x2, R41 ;  /* 0x00000002544c7824 */ /* 0x000fe400078e0029 */
[----:B------:R-:W-:Y:S02]  /*36a0*/  VIADD R41, R87, 0x400 ;  /* 0x0000040057297836 */ /* 0x000fe40000000000 */
[----:B------:R-:W-:Y:S01]  /*36b0*/  LDSM.16.M88.4 R72, [R72] ;  /* 0x000000004848783b */ /* 0x000fe20000000200 */
[----:B------:R-:W-:Y:S02]  /*36c0*/  VIADD R81, R85, 0x4020 ;  /* 0x0000402055517836 */ /* 0x000fe40000000000 */
[----:B------:R-:W-:Y:S01]  /*36d0*/  IMAD.U32 R41, R86, 0x2, R41 ;  /* 0x0000000256297824 */ /* 0x000fe200078e0029 */
[----:B------:R-:W1:Y:S01]  /*36e0*/  LDSM.16.MT88.4 R76, [R76] ;  /* 0x000000004c4c783b */ /* 0x000e620000004200 */
[----:B------:R-:W-:-:S04]  /*36f0*/  IMAD.U32 R81, R84, 0x2, R81 ;  /* 0x0000000254517824 */ /* 0x000fc800078e0051 */
[----:B------:R-:W2:Y:S01]  /*3700*/  LDSM.16.M88.4 R40, [R41] ;  /* 0x000000002928783b */ /* 0x000ea20000000200 */
[----:B0-----:R-:W-:-:S03]  /*3710*/  UIADD3 UR6, UPT, UPT, UR6, 0x1f, URZ ;  /* 0x0000001f06067890 */ /* 0x001fc6000fffe0ff */
[----:B------:R-:W0:Y:S01]  /*3720*/  LDSM.16.MT88.4 R80, [R81] ;  /* 0x000000005150783b */ /* 0x000e220000004200 */
[----:B------:R-:W-:-:S04]  /*3730*/  USHF.R.U32.HI UR6, URZ, 0x5, UR6 ;  /* 0x00000005ff067899 */ /* 0x000fc80008011606 */
[----:B------:R-:W-:Y:S01]  /*3740*/  UISETP.NE.AND UP0, UPT, UR4, UR6, UPT ;  /* 0x000000060400728c */ /* 0x000fe2000bf05270 */
[-C--:B-1----:R-:W-:Y:S08]  /*3750*/  HMMA.16816.F32 R28, R72, R76.reuse, R28 ;  /* 0x0000004c481c723c */ /* 0x082ff0000000181c */
[----:B--2---:R-:W-:Y:S01]  /*3760*/  HMMA.16816.F32 R52, R40, R76, R52 ;  /* 0x0000004c2834723c */ /* 0x004fe20000001834 */
[----:B------:R-:W-:-:S04]  /*3770*/  VIADD R77, R85, 0x4040 ;  /* 0x00004040554d7836 */ /* 0x000fc80000000000 */
[----:B------:R-:W-:-:S03]  /*3780*/  IMAD.U32 R76, R84, 0x2, R77 ;  /* 0x00000002544c7824 */ /* 0x000fc600078e004d */
[-C--:B------:R-:W-:Y:S08]  /*3790*/  HMMA.16816.F32 R20, R72, R78.reuse, R20 ;  /* 0x0000004e4814723c */ /* 0x080ff00000001814 */
[----:B------:R-:W-:Y:S01]  /*37a0*/  HMMA.16816.F32 R56, R40, R78, R56 ;  /* 0x0000004e2838723c */ /* 0x000fe20000001838 */
[----:B------:R-:W1:Y:S07]  /*37b0*/  LDSM.16.MT88.4 R76, [R76] ;  /* 0x000000004c4c783b */ /* 0x000e6e0000004200 */
[-C--:B0-----:R-:W-:Y:S08]  /*37c0*/  HMMA.16816.F32 R24, R72, R80.reuse, R24 ;  /* 0x000000504818723c */ /* 0x081ff00000001818 */
[----:B------:R-:W-:Y:S08]  /*37d0*/  HMMA.16816.F32 R60, R40, R80, R60 ;  /* 0x00000050283c723c */ /* 0x000ff0000000183c */
[-C--:B------:R-:W-:Y:S08]  /*37e0*/  HMMA.16816.F32 R36, R72, R82.reuse, R36 ;  /* 0x000000524824723c */ /* 0x080ff00000001824 */
[----:B------:R-:W-:Y:S08]  /*37f0*/  HMMA.16816.F32 R16, R40, R82, R16 ;  /* 0x000000522810723c */ /* 0x000ff00000001810 */
[-C--:B-1----:R-:W-:Y:S08]  /*3800*/  HMMA.16816.F32 R4, R72, R76.reuse, R4 ;  /* 0x0000004c4804723c */ /* 0x082ff00000001804 */
[----:B------:R-:W-:Y:S01]  /*3810*/  HMMA.16816.F32 R32, R40, R76, R32 ;  /* 0x0000004c2820723c */ /* 0x000fe20000001820 */
[----:B------:R-:W-:-:S04]  /*3820*/  VIADD R77, R85, 0x4060 ;  /* 0x00004060554d7836 */ /* 0x000fc80000000000 */
[----:B------:R-:W-:Y:S02]  /*3830*/  IMAD.U32 R80, R84, 0x2, R77 ;  /* 0x0000000254507824 */ /* 0x000fe400078e004d */
[----:B------:R-:W-:Y:S01]  /*3840*/  VIADD R77, R85, 0x5020 ;  /* 0x00005020554d7836 */ /* 0x000fe20000000000 */
[-C--:B------:R-:W-:Y:S03]  /*3850*/  HMMA.16816.F32 R8, R72, R78.reuse, R8 ;  /* 0x0000004e4808723c */ /* 0x080fe60000001808 */
[----:B------:R-:W0:Y:S05]  /*3860*/  LDSM.16.MT88.4 R80, [R80] ;  /* 0x000000005050783b */ /* 0x000e2a0000004200 */
[----:B------:R-:W-:Y:S08]  /*3870*/  HMMA.16816.F32 R64, R40, R78, R64 ;  /* 0x0000004e2840723c */ /* 0x000ff00000001840 */
[C---:B0-----:R-:W-:Y:S08]  /*3880*/  HMMA.16816.F32 R12, R72.reuse, R80, R12 ;  /* 0x00000050480c723c */ /* 0x041ff0000000180c */
[----:B------:R-:W-:Y:S01]  /*3890*/  HMMA.16816.F32 R48, R72, R82, R48 ;  /* 0x000000524830723c */ /* 0x000fe20000001830 */
[----:B------:R-:W-:-:S02]  /*38a0*/  VIADD R73, R87, 0x20 ;  /* 0x0000002057497836 */ /* 0x000fc40000000000 */
[----:B------:R-:W-:Y:S02]  /*38b0*/  VIADD R75, R85, 0x5000 ;  /* 0x00005000554b7836 */ /* 0x000fe40000000000 */
[----:B------:R-:W-:Y:S02]  /*38c0*/  VIADD R87, R87, 0x420 ;  /* 0x0000042057577836 */ /* 0x000fe40000000000 */
[----:B------:R-:W-:Y:S01]  /*38d0*/  IMAD.U32 R76, R86, 0x2, R73 ;  /* 0x00000002564c7824 */ /* 0x000fe200078e0049 */
[----:B------:R-:W-:Y:S01]  /*38e0*/  HMMA.16816.F32 R68, R40, R80, R68 ;  /* 0x000000502844723c */ /* 0x000fe20000001844 */
[----:B------:R-:W-:Y:S02]  /*38f0*/  IMAD.U32 R80, R84, 0x2, R75 ;  /* 0x0000000254507824 */ /* 0x000fe400078e004b */
[----:B------:R-:W-:Y:S02]  /*3900*/  IMAD.U32 R86, R86, 0x2, R87 ;  /* 0x0000000256567824 */ /* 0x000fe400078e0057 */
[----:B------:R-:W-:-:S02]  /*3910*/  IMAD.U32 R72, R84, 0x2, R77 ;  /* 0x0000000254487824 */ /* 0x000fc400078e004d */
[----:B------:R-:W-:Y:S01]  /*3920*/  LDSM.16.M88.4 R76, [R76] ;  /* 0x000000004c4c783b */ /* 0x000fe20000000200 */
[----:B------:R-:W-:Y:S03]  /*3930*/  HMMA.16816.F32 R40, R40, R82, R44 ;  /* 0x000000522828723c */ /* 0x000fe6000000182c */
[----:B------:R-:W0:Y:S04]  /*3940*/  LDSM.16.MT88.4 R80, [R80] ;  /* 0x000000005050783b */ /* 0x000e280000004200 */
[----:B------:R-:W1:Y:S04]  /*3950*/  LDSM.16.M88.4 R44, [R86] ;  /* 0x00000000562c783b */ /* 0x000e680000000200 */
[----:B------:R-:W2:Y:S01]  /*3960*/  LDSM.16.MT88.4 R72, [R72] ;  /* 0x000000004848783b */ /* 0x000ea20000004200 */
[-C--:B0-----:R-:W-:Y:S08]  /*3970*/  HMMA.16816.F32 R28, R76, R80.reuse, R28 ;  /* 0x000000504c1c723c */ /* 0x081ff0000000181c */
[----:B-1----:R-:W-:Y:S01]  /*3980*/  HMMA.16816.F32 R52, R44, R80, R52 ;  /* 0x000000502c34723c */ /* 0x002fe20000001834 */
[----:B------:R-:W-:-:S02]  /*3990*/  VIADD R81, R85, 0x5040 ;  /* 0x0000504055517836 */ /* 0x000fc40000000000 */
[----:B------:R-:W-:Y:S02]  /*39a0*/  VIADD R85, R85, 0x5060 ;  /* 0x0000506055557836 */ /* 0x000fe40000000000 */
[C---:B------:R-:W-:Y:S02]  /*39b0*/  IMAD.U32 R87, R84.reuse, 0x2, R81 ;  /* 0x0000000254577824 */ /* 0x040fe400078e0051 */
[----:B------:R-:W-:Y:S01]  /*39c0*/  IMAD.U32 R80, R84, 0x2, R85 ;  /* 0x0000000254507824 */ /* 0x000fe200078e0055 */
[-C--:B------:R-:W-:Y:S03]  /*39d0*/  HMMA.16816.F32 R20, R76, R82.reuse, R20 ;  /* 0x000000524c14723c */ /* 0x080fe60000001814 */
[----:B------:R-:W0:Y:S05]  /*39e0*/  LDSM.16.MT88.4 R84, [R87] ;  /* 0x000000005754783b */ /* 0x000e2a0000004200 */
[C---:B------:R-:W-:Y:S01]  /*39f0*/  HMMA.16816.F32 R56, R44.reuse, R82, R56 ;  /* 0x000000522c38723c */ /* 0x040fe20000001838 */
[----:B------:R-:W1:Y:S07]  /*3a00*/  LDSM.16.MT88.4 R80, [R80] ;  /* 0x000000005050783b */ /* 0x000e6e0000004200 */
[C---:B--2---:R-:W-:Y:S08]  /*3a10*/  HMMA.16816.F32 R60, R44.reuse, R72, R60 ;  /* 0x000000482c3c723c */ /* 0x044ff0000000183c */
[----:B------:R-:W-:Y:S08]  /*3a20*/  HMMA.16816.F32 R16, R44, R74, R16 ;  /* 0x0000004a2c10723c */ /* 0x000ff00000001810 */
[C---:B------:R-:W-:Y:S08]  /*3a30*/  HMMA.16816.F32 R24, R76.reuse, R72, R24 ;  /* 0x000000484c18723c */ /* 0x040ff00000001818 */
[----:B------:R-:W-:Y:S08]  /*3a40*/  HMMA.16816.F32 R36, R76, R74, R36 ;  /* 0x0000004a4c24723c */ /* 0x000ff00000001824 */
[C---:B0-----:R-:W-:Y:S08]  /*3a50*/  HMMA.16816.F32 R32, R44.reuse, R84, R32 ;  /* 0x000000542c20723c */ /* 0x041ff00000001820 */
[C---:B------:R-:W-:Y:S08]  /*3a60*/  HMMA.16816.F32 R64, R44.reuse, R86, R64 ;  /* 0x000000562c40723c */ /* 0x040ff00000001840 */
[----:B-1----:R-:W-:Y:S08]  /*3a70*/  HMMA.16816.F32 R68, R44, R80, R68 ;  /* 0x000000502c44723c */ /* 0x002ff00000001844 */
[C---:B------:R-:W-:Y:S08]  /*3a80*/  HMMA.16816.F32 R4, R76.reuse, R84, R4 ;  /* 0x000000544c04723c */ /* 0x040ff00000001804 */
[C---:B------:R-:W-:Y:S08]  /*3a90*/  HMMA.16816.F32 R8, R76.reuse, R86, R8 ;  /* 0x000000564c08723c */ /* 0x040ff00000001808 */
[C---:B------:R-:W-:Y:S08]  /*3aa0*/  HMMA.16816.F32 R12, R76.reuse, R80, R12 ;  /* 0x000000504c0c723c */ /* 0x040ff0000000180c */
[-C--:B------:R-:W-:Y:S08]  /*3ab0*/  HMMA.16816.F32 R48, R76, R82.reuse, R48 ;  /* 0x000000524c30723c */ /* 0x080ff00000001830 */
[----:B------:R-:W-:Y:S01]  /*3ac0*/  HMMA.16816.F32 R44, R44, R82, R40 ;  /* 0x000000522c2c723c */ /* 0x000fe20000001828 */
[----:B------:R-:W-:Y:S06]  /*3ad0*/  BAR.SYNC.DEFER_BLOCKING 0x0 ;  /* 0x0000000000007b1d */ /* 0x000fec0000010000 */
[----:B------:R-:W-:-:S13]  /*3ae0*/  BRA.U UP0, `(.L_x_40) ;  /* 0xffffffd900a87547 */ /* 0x000fda000b83ffff */
.L_x_13:
[----:B------:R-:W0:Y:S01]  /*3af0*/  S2R R0, SR_TID.X ;  /* 0x0000000000007919 */ /* 0x000e220000002100 */
[----:B------:R-:W1:Y:S08]  /*3b00*/  LDC.64 R2, c[0x0][0x3a8] ;  /* 0x0000ea00ff027b82 */ /* 0x000e700000000a00 */
[----:B------:R-:W2:Y:S01]  /*3b10*/  LDC.64 R40, c[0x0][0x3a0] ;  /* 0x0000e800ff287b82 */ /* 0x000ea20000000a00 */
[----:B0-----:R-:W-:Y:S01]  /*3b20*/  IMAD.SHL.U32 R43, R0, 0x2, RZ ;  /* 0x00000002002b7824 */ /* 0x001fe200078e00ff */
[----:B------:R-:W-:-:S04]  /*3b30*/  SHF.R.U32.HI R0, RZ, 0x1, R0 ;  /* 0x00000001ff007819 */ /* 0x000fc80000011600 */
[----:B------:R-:W-:Y:S02]  /*3b40*/  LOP3.LUT R43, R43, 0x40, RZ, 0xc0, !PT ;  /* 0x000000402b2b7812 */ /* 0x000fe400078ec0ff */
[----:B------:R-:W-:-:S03]  /*3b50*/  LOP3.LUT R0, R0, 0x1e0, RZ, 0xc0, !PT ;  /* 0x000001e000007812 */ /* 0x000fc600078ec0ff */
[----:B------:R-:W-:Y:S02]  /*3b60*/  IMAD R88, R88, 0x80, R43 ;  /* 0x0000008058587824 */ /* 0x000fe400078e022b */
[----:B------:R-:W-:Y:S02]  /*3b70*/  IMAD R89, R89, 0x80, R0 ;  /* 0x0000008059597824 */ /* 0x000fe400078e0200 */
[C---:B------:R-:W-:Y:S01]  /*3b80*/  VIADD R0, R88.reuse, 0x10 ;  /* 0x0000001058007836 */ /* 0x040fe20000000000 */
[CC--:B-1----:R-:W-:Y:S01]  /*3b90*/  ISETP.GE.AND P2, PT, R88.reuse, R3.reuse, PT ;  /* 0x000000035800720c */ /* 0x0c2fe20003f46270 */
[CC--:B------:R-:W-:Y:S02]  /*3ba0*/  IMAD R75, R89.reuse, R3.reuse, RZ ;  /* 0x00000003594b7224 */ /* 0x0c0fe400078e02ff */
[----:B------:R-:W-:Y:S01]  /*3bb0*/  VIADD R42, R88, 0x20 ;  /* 0x00000020582a7836 */ /* 0x000fe20000000000 */
[----:B------:R-:W-:Y:S01]  /*3bc0*/  ISETP.LT.AND P2, PT, R89, R2, !P2 ;  /* 0x000000025900720c */ /* 0x000fe20005741270 */
[----:B------:R-:W-:Y:S01]  /*3bd0*/  IMAD R43, R3, 0x10, R75 ;  /* 0x00000010032b7824 */ /* 0x000fe200078e024b */
[----:B------:R-:W-:Y:S01]  /*3be0*/  ISETP.GE.AND P3, PT, R0, R3, PT ;  /* 0x000000030000720c */ /* 0x000fe20003f66270 */
[C---:B------:R-:W-:Y:S01]  /*3bf0*/  VIADD R0, R88.reuse, 0x30 ;  /* 0x0000003058007836 */ /* 0x040fe20000000000 */
[----:B------:R-:W-:-:S02]  /*3c00*/  IADD3 R76, P5, PT, R88, R75, RZ ;  /* 0x0000004b584c7210 */ /* 0x000fc40007fbe0ff */
[----:B------:R-:W-:Y:S02]  /*3c10*/  ISETP.GE.AND P0, PT, R42, R3, PT ;  /* 0x000000032a00720c */ /* 0x000fe40003f06270 */
[----:B------:R-:W-:Y:S02]  /*3c20*/  IADD3 R42, P4, PT, R88, R43, RZ ;  /* 0x0000002b582a7210 */ /* 0x000fe40007f9e0ff */
[----:B------:R-:W-:Y:S02]  /*3c30*/  ISETP.GE.AND P1, PT, R0, R3, PT ;  /* 0x000000030000720c */ /* 0x000fe40003f26270 */
[----:B------:R-:W-:Y:S02]  /*3c40*/  LEA.HI.X.SX32 R77, R75, RZ, 0x1, P5 ;  /* 0x000000ff4b4d7211 */ /* 0x000fe400028f0eff */
[-C--:B--2---:R-:W-:Y:S02]  /*3c50*/  LEA R0, P5, R76, R40.reuse, 0x2 ;  /* 0x000000284c007211 */ /* 0x084fe400078a10ff */
[----:B------:R-:W-:-:S02]  /*3c60*/  LEA R40, P6, R42, R40, 0x2 ;  /* 0x000000282a287211 */ /* 0x000fc400078c10ff */
[----:B------:R-:W-:Y:S01]  /*3c70*/  LEA.HI.X.SX32 R78, R43, RZ, 0x1, P4 ;  /* 0x000000ff2b4e7211 */ /* 0x000fe200020f0eff */
[----:B------:R-:W-:Y:S10]  /*3c80*/  @!P2 BRA `(.L_x_41) ;  /* 0x000000000044a947 */ /* 0x000ff40003800000 */
[----:B------:R-:W0:Y:S01]  /*3c90*/  S2R R79, SR_LANEID ;  /* 0x00000000004f7919 */ /* 0x000e220000000000 */
[----:B------:R-:W1:Y:S01]  /*3ca0*/  LDC.64 R72, c[0x0][0x3a0] ;  /* 0x0000e800ff487b82 */ /* 0x000e620000000a00 */
[----:B------:R-:W-:Y:S01]  /*3cb0*/  IMAD.IADD R75, R88, 0x1, R75 ;  /* 0x00000001584b7824 */ /* 0x000fe200078e024b */
[----:B------:R-:W-:Y:S01]  /*3cc0*/  SHF.R.U32.HI R81, RZ, 0x1, R3 ;  /* 0x00000001ff517819 */ /* 0x000fe20000011603 */
[----:B------:R-:W-:Y:S05]  /*3cd0*/  WARPSYNC.ALL ;  /* 0x0000000000007948 */ /* 0x000fea0003800000 */
[----:B-1----:R-:W-:-:S04]  /*3ce0*/  IMAD.WIDE R72, R75, 0x4, R72 ;  /* 0x000000044b487825 */ /* 0x002fc800078e0248 */
[----:B------:R-:W-:Y:S01]  /*3cf0*/  IMAD.MOV.U32 R75, RZ, RZ, RZ ;  /* 0x000000ffff4b7224 */ /* 0x000fe200078e00ff */
[----:B0-----:R-:W-:Y:S02]  /*3d00*/  LOP3.LUT R74, R79, 0x3, RZ, 0xc0, !PT ;  /* 0x000000034f4a7812 */ /* 0x001fe400078ec0ff */
[----:B------:R-:W-:-:S05]  /*3d10*/  SHF.R.U32.HI R79, RZ, 0x2, R79 ;  /* 0x00000002ff4f7819 */ /* 0x000fca000001164f */
[----:B------:R-:W-:-:S03]  /*3d20*/  IMAD.WIDE.U32 R74, R79, R81, R74 ;  /* 0x000000514f4a7225 */ /* 0x000fc600078e004a */
[----:B------:R-:W-:-:S04]  /*3d30*/  LEA R72, P2, R74, R72, 0x3 ;  /* 0x000000484a487211 */ /* 0x000fc800078418ff */
[----:B------:R-:W-:-:S03]  /*3d40*/  LEA.HI.X R73, R74, R73, R75, 0x3, P2 ;  /* 0x000000494a497211 */ /* 0x000fc600010f1c4b */
[----:B------:R-:W-:Y:S02]  /*3d50*/  IMAD.WIDE.U32 R74, R81, 0x40, R72 ;  /* 0x00000040514a7825 */ /* 0x000fe400078e0048 */
[----:B------:R0:W-:Y:S04]  /*3d60*/  STG.E.64 desc[UR10][R72.64], R28 ;  /* 0x0000001c48007986 */ /* 0x0001e8000c101b0a */
[----:B------:R0:W-:Y:S04]  /*3d70*/  STG.E.64 desc[UR10][R74.64], R30 ;  /* 0x0000001e4a007986 */ /* 0x0001e8000c101b0a */
[----:B------:R0:W-:Y:S04]  /*3d80*/  STG.E.64 desc[UR10][R72.64+0x20], R20 ;  /* 0x0000201448007986 */ /* 0x0001e8000c101b0a */
[----:B------:R0:W-:Y:S02]  /*3d90*/  STG.E.64 desc[UR10][R74.64+0x20], R22 ;  /* 0x000020164a007986 */ /* 0x0001e4000c101b0a */
.L_x_41:
[-C--:B------:R-:W-:Y:S01]  /*3da0*/  LEA.HI.X R77, R76, R41.reuse, R77, 0x2, P5 ;  /* 0x000000294c4d7211 */ /* 0x080fe200028f144d */
[C---:B0-----:R-:W-:Y:S01]  /*3db0*/  VIADD R21, R89.reuse, 0x10 ;  /* 0x0000001059157836 */ /* 0x041fe20000000000 */
[----:B------:R-:W-:Y:S02]  /*3dc0*/  LEA.HI.X R41, R42, R41, R78, 0x2, P6 ;  /* 0x000000292a297211 */ /* 0x000fe400030f144e */
[CC--:B------:R-:W-:Y:S02]  /*3dd0*/  ISETP.GE.OR P6, PT, R89.reuse, R2.reuse, P3 ;  /* 0x000000025900720c */ /* 0x0c0fe40001fc6670 */
[----:B------:R-:W-:Y:S02]  /*3de0*/  ISETP.GE.AND P2, PT, R88, R3, PT ;  /* 0x000000035800720c */ /* 0x000fe40003f46270 */
[CC--:B------:R-:W-:Y:S02]  /*3df0*/  ISETP.GE.OR P4, PT, R89.reuse, R2.reuse, P0 ;  /* 0x000000025900720c */ /* 0x0c0fe40000786670 */
[----:B------:R-:W-:-:S02]  /*3e00*/  ISETP.GE.OR P5, PT, R89, R2, P1 ;  /* 0x000000025900720c */ /* 0x000fc40000fa6670 */
[CC--:B------:R-:W-:Y:S02]  /*3e10*/  ISETP.GE.OR P2, PT, R21.reuse, R2.reuse, P2 ;  /* 0x000000021500720c */ /* 0x0c0fe40001746670 */
[CC--:B------:R-:W-:Y:S02]  /*3e20*/  ISETP.GE.OR P3, PT, R21.reuse, R2.reuse, P3 ;  /* 0x000000021500720c */ /* 0x0c0fe40001f66670 */
[CC--:B------:R-:W-:Y:S02]  /*3e30*/  ISETP.GE.OR P0, PT, R21.reuse, R2.reuse, P0 ;  /* 0x000000021500720c */ /* 0x0c0fe40000706670 */
[----:B------:R-:W-:Y:S01]  /*3e40*/  ISETP.GE.OR P1, PT, R21, R2, P1 ;  /* 0x000000021500720c */ /* 0x000fe20000f26670 */
[----:B------:R-:W-:-:S12]  /*3e50*/  @P6 BRA `(.L_x_42) ;  /* 0x0000000000386947 */ /* 0x000fd80003800000 */
[----:B------:R-:W0:Y:S01]  /*3e60*/  S2R R2, SR_LANEID ;  /* 0x0000000000027919 */ /* 0x000e220000000000 */
[----:B------:R-:W-:Y:S01]  /*3e70*/  SHF.R.U32.HI R29, RZ, 0x1, R3 ;  /* 0x00000001ff1d7819 */ /* 0x000fe20000011603 */
[----:B------:R-:W-:Y:S01]  /*3e80*/  IMAD.MOV.U32 R21, RZ, RZ, RZ ;  /* 0x000000ffff157224 */ /* 0x000fe200078e00ff */
[----:B------:R-:W-:Y:S05]  /*3e90*/  WARPSYNC.ALL ;  /* 0x0000000000007948 */ /* 0x000fea0003800000 */
        /* <DEDUP_REMOVED lines=10> */
.L_x_42:
[----:B------:R-:W-:Y:S05]  /*3f40*/  @P4 BRA `(.L_x_43) ;  /* 0x0000000000384947 */ /* 0x000fea0003800000 */
[----:B------:R-:W1:Y:S01]  /*3f50*/  S2R R2, SR_LANEID ;  /* 0x0000000000027919 */ /* 0x000e620000000000 */
[----:B0-----:R-:W-:Y:S01]  /*3f60*/  SHF.R.U32.HI R25, RZ, 0x1, R3 ;  /* 0x00000001ff197819 */ /* 0x001fe20000011603 */
[----:B------:R-:W-:Y:S01]  /*3f70*/  IMAD.MOV.U32 R21, RZ, RZ, RZ ;  /* 0x000000ffff157224 */ /* 0x000fe200078e00ff */
[----:B------:R-:W-:Y:S05]  /*3f80*/  WARPSYNC.ALL ;  /* 0x0000000000007948 */ /* 0x000fea0003800000 */
[----:B-1----:R-:W-:Y:S02]  /*3f90*/  LOP3.LUT R20, R2, 0x3, RZ, 0xc0, !PT ;  /* 0x0000000302147812 */ /* 0x002fe400078ec0ff */
        /* <DEDUP_REMOVED lines=9> */
.L_x_43:
[----:B------:R-:W-:Y:S05]  /*4030*/  @P5 BRA `(.L_x_44) ;  /* 0x0000000000385947 */ /* 0x000fea0003800000 */
[----:B------:R-:W2:Y:S01]  /*4040*/  S2R R2, SR_LANEID ;  /* 0x0000000000027919 */ /* 0x000ea20000000000 */
[----:B-1----:R-:W-:Y:S01]  /*4050*/  SHF.R.U32.HI R9, RZ, 0x1, R3 ;  /* 0x00000001ff097819 */ /* 0x002fe20000011603 */
[----:B------:R-:W-:Y:S01]  /*4060*/  IMAD.MOV.U32 R5, RZ, RZ, RZ ;  /* 0x000000ffff057224 */ /* 0x000fe200078e00ff */
[----:B------:R-:W-:Y:S05]  /*4070*/  WARPSYNC.ALL ;  /* 0x0000000000007948 */ /* 0x000fea0003800000 */
[----:B--2---:R-:W-:Y:S02]  /*4080*/  LOP3.LUT R4, R2, 0x3, RZ, 0xc0, !PT ;  /* 0x0000000302047812 */ /* 0x004fe400078ec0ff */
        /* <DEDUP_REMOVED lines=9> */
.L_x_44:
[----:B------:R-:W-:Y:S05]  /*4120*/  @P2 BRA `(.L_x_45) ;  /* 0x0000000000442947 */ /* 0x000fea0003800000 */
[----:B------:R-:W3:Y:S01]  /*4130*/  S2R R0, SR_LANEID ;  /* 0x0000000000007919 */ /* 0x000ee20000000000 */
[----:B-12---:R-:W1:Y:S01]  /*4140*/  LDC.64 R4, c[0x0][0x3a0] ;  /* 0x0000e800ff047b82 */ /* 0x006e620000000a00 */
[----:B------:R-:W-:Y:S01]  /*4150*/  SHF.R.U32.HI R11, RZ, 0x1, R3 ;  /* 0x00000001ff0b7819 */ /* 0x000fe20000011603 */
[----:B------:R-:W-:Y:S01]  /*4160*/  IMAD.IADD R43, R88, 0x1, R43 ;  /* 0x00000001582b7824 */ /* 0x000fe200078e022b */
[----:B------:R-:W-:Y:S05]  /*4170*/  WARPSYNC.ALL ;  /* 0x0000000000007948 */ /* 0x000fea0003800000 */
[----:B------:R-:W-:Y:S02]  /*4180*/  IMAD.MOV.U32 R7, RZ, RZ, RZ ;  /* 0x000000ffff077224 */ /* 0x000fe400078e00ff */
[----:B-1----:R-:W-:Y:S01]  /*4190*/  IMAD.WIDE R4, R43, 0x4, R4 ;  /* 0x000000042b047825 */ /* 0x002fe200078e0204 */
[----:B---3--:R-:W-:-:S02]  /*41a0*/  LOP3.LUT R6, R0, 0x3, RZ, 0xc0, !PT ;  /* 0x0000000300067812 */ /* 0x008fc400078ec0ff */
        /* <DEDUP_REMOVED lines=9> */
.L_x_45:
[----:B------:R-:W-:Y:S05]  /*4240*/  @P3 BRA `(.L_x_46) ;  /* 0x0000000000383947 */ /* 0x000fea0003800000 */
[----:B------:R-:W4:Y:S01]  /*4250*/  S2R R0, SR_LANEID ;  /* 0x0000000000007919 */ /* 0x000f220000000000 */
[----:B-1----:R-:W-:Y:S01]  /*4260*/  SHF.R.U32.HI R9, RZ, 0x1, R3 ;  /* 0x00000001ff097819 */ /* 0x002fe20000011603 */
[----:B--23--:R-:W-:Y:S01]  /*4270*/  IMAD.MOV.U32 R5, RZ, RZ, RZ ;  /* 0x000000ffff057224 */ /* 0x00cfe200078e00ff */
[----:B------:R-:W-:Y:S05]  /*4280*/  WARPSYNC.ALL ;  /* 0x0000000000007948 */ /* 0x000fea0003800000 */
[----:B----4-:R-:W-:Y:S02]  /*4290*/  LOP3.LUT R4, R0, 0x3, RZ, 0xc0, !PT ;  /* 0x0000000300047812 */ /* 0x010fe400078ec0ff */
        /* <DEDUP_REMOVED lines=9> */
.L_x_46:
[----:B------:R-:W-:Y:S05]  /*4330*/  @P0 BRA `(.L_x_47) ;  /* 0x0000000000380947 */ /* 0x000fea0003800000 */
[----:B------:R-:W5:Y:S01]  /*4340*/  S2R R0, SR_LANEID ;  /* 0x0000000000007919 */ /* 0x000f620000000000 */
[----:B-1----:R-:W-:Y:S01]  /*4350*/  SHF.R.U32.HI R9, RZ, 0x1, R3 ;  /* 0x00000001ff097819 */ /* 0x002fe20000011603 */
[----:B--234-:R-:W-:Y:S01]  /*4360*/  IMAD.MOV.U32 R5, RZ, RZ, RZ ;  /* 0x000000ffff057224 */ /* 0x01cfe200078e00ff */
[----:B------:R-:W-:Y:S05]  /*4370*/  WARPSYNC.ALL ;  /* 0x0000000000007948 */ /* 0x000fea0003800000 */
[----:B-----5:R-:W-:Y:S02]  /*4380*/  LOP3.LUT R4, R0, 0x3, RZ, 0xc0, !PT ;  /* 0x0000000300047812 */ /* 0x020fe400078ec0ff */
        /* <DEDUP_REMOVED lines=9> */
.L_x_47:
[----:B------:R-:W-:Y:S05]  /*4420*/  @P1 EXIT ;  /* 0x000000000000194d */ /* 0x000fea0003800000 */
[----:B------:R-:W5:Y:S01]  /*4430*/  S2R R0, SR_LANEID ;  /* 0x0000000000007919 */ /* 0x000f620000000000 */
[----:B-1234-:R-:W-:Y:S01]  /*4440*/  SHF.R.U32.HI R7, RZ, 0x1, R3 ;  /* 0x00000001ff077819 */ /* 0x01efe20000011603 */
[----:B------:R-:W-:Y:S01]  /*4450*/  IMAD.MOV.U32 R3, RZ, RZ, RZ ;  /* 0x000000ffff037224 */ /* 0x000fe200078e00ff */
[----:B------:R-:W-:Y:S05]  /*4460*/  WARPSYNC.ALL ;  /* 0x0000000000007948 */ /* 0x000fea0003800000 */
[----:B-----5:R-:W-:Y:S02]  /*4470*/  LOP3.LUT R2, R0, 0x3, RZ, 0xc0, !PT ;  /* 0x0000000300027812 */ /* 0x020fe400078ec0ff */
[----:B------:R-:W-:-:S05]  /*4480*/  SHF.R.U32.HI R5, RZ, 0x2, R0 ;  /* 0x00000002ff057819 */ /* 0x000fca0000011600 */
[----:B------:R-:W-:-:S03]  /*4490*/  IMAD.WIDE.U32 R2, R5, R7, R2 ;  /* 0x0000000705027225 */ /* 0x000fc600078e0002 */
[----:B------:R-:W-:-:S04]  /*44a0*/  LEA R40, P0, R2, R40, 0x3 ;  /* 0x0000002802287211 */ /* 0x000fc800078018ff */
[----:B------:R-:W-:-:S03]  /*44b0*/  LEA.HI.X R41, R2, R41, R3, 0x3, P0 ;  /* 0x0000002902297211 */ /* 0x000fc600000f1c03 */
[----:B------:R-:W-:Y:S02]  /*44c0*/  IMAD.WIDE.U32 R2, R7, 0x40, R40 ;  /* 0x0000004007027825 */ /* 0x000fe400078e0028 */
[----:B------:R-:W-:Y:S04]  /*44d0*/  STG.E.64 desc[UR10][R40.64+0xc0], R68 ;  /* 0x0000c04428007986 */ /* 0x000fe8000c101b0a */
[----:B------:R-:W-:Y:S04]  /*44e0*/  STG.E.64 desc[UR10][R2.64+0xc0], R70 ;  /* 0x0000c04602007986 */ /* 0x000fe8000c101b0a */
[----:B------:R-:W-:Y:S04]  /*44f0*/  STG.E.64 desc[UR10][R40.64+0xe0], R44 ;  /* 0x0000e02c28007986 */ /* 0x000fe8000c101b0a */
[----:B------:R-:W-:Y:S01]  /*4500*/  STG.E.64 desc[UR10][R2.64+0xe0], R46 ;  /* 0x0000e02e02007986 */ /* 0x000fe2000c101b0a */
[----:B------:R-:W-:Y:S05]  /*4510*/  EXIT ;  /* 0x000000000000794d */ /* 0x000fea0003800000 */
        .weak           $__internal_0_$__cuda_sm20_div_u16
        .type           $__internal_0_$__cuda_sm20_div_u16,@function
        .size           $__internal_0_$__cuda_sm20_div_u16,(.L_x_54 - $__internal_0_$__cuda_sm20_div_u16)
$__internal_0_$__cuda_sm20_div_u16:
[----:B------:R-:W0:Y:S01]  /*4520*/  I2F.U16 R5, R4 ;  /* 0x0000000400057306 */ /* 0x000e220000101000 */
[----:B------:R-:W-:Y:S01]  /*4530*/  IMAD.MOV.U32 R6, RZ, RZ, 0x4b800000 ;  /* 0x4b800000ff067424 */ /* 0x000fe200078e00ff */
[----:B------:R-:W-:Y:S02]  /*4540*/  I2FP.F32.U32.RZ R0, R0 ;  /* 0x0000000000007245 */ /* 0x000fe4000020d000 */
[C---:B0-----:R-:W-:Y:S02]  /*4550*/  FSETP.GEU.AND P1, PT, |R5|.reuse, 1.175494350822287508e-38, PT ;  /* 0x008000000500780b */ /* 0x041fe40003f2e200 */
[----:B------:R-:W-:Y:S02]  /*4560*/  FSETP.GT.AND P0, PT, |R5|, 8.50705917302346158658e+37, PT ;  /* 0x7e8000000500780b */ /* 0x000fe40003f04200 */
[----:B------:R-:W-:-:S04]  /*4570*/  FSEL R6, R6, 1, !P1 ;  /* 0x3f80000006067808 */ /* 0x000fc80004800000 */
[----:B------:R-:W-:Y:S02]  /*4580*/  FSEL R6, R6, 0.25, !P0 ;  /* 0x3e80000006067808 */ /* 0x000fe40004000000 */
[----:B------:R-:W-:Y:S01]  /*4590*/  ISETP.NE.U32.AND P0, PT, R4, RZ, PT ;  /* 0x000000ff0400720c */ /* 0x000fe20003f05070 */
[----:B------:R-:W-:Y:S02]  /*45a0*/  IMAD.MOV.U32 R4, RZ, RZ, R8 ;  /* 0x000000ffff047224 */ /* 0x000fe400078e0008 */
[----:B------:R-:W-:-:S06]  /*45b0*/  FMUL R7, R5, R6 ;  /* 0x0000000605077220 */ /* 0x000fcc0000400000 */
[----:B------:R-:W0:Y:S02]  /*45c0*/  MUFU.RCP R7, R7 ;  /* 0x0000000700077308 */ /* 0x000e240000001000 */
[----:B0-----:R-:W-:-:S04]  /*45d0*/  FMUL R6, R6, R7 ;  /* 0x0000000706067220 */ /* 0x001fc80000400000 */
[----:B------:R-:W-:-:S04]  /*45e0*/  VIADD R5, R6, 0x2 ;  /* 0x0000000206057836 */ /* 0x000fc80000000000 */
[----:B------:R-:W-:Y:S01]  /*45f0*/  FMUL.RZ R0, R0, R5 ;  /* 0x0000000500007220 */ /* 0x000fe2000040c000 */
[----:B------:R-:W-:-:S05]  /*4600*/  IMAD.MOV.U32 R5, RZ, RZ, 0x0 ;  /* 0x00000000ff057424 */ /* 0x000fca00078e00ff */
[----:B------:R-:W0:Y:S02]  /*4610*/  F2I.U32.TRUNC.NTZ R0, R0 ;  /* 0x0000000000007305 */ /* 0x000e24000020f000 */
[----:B0-----:R-:W-:Y:S01]  /*4620*/  LOP3.LUT R6, R0, 0xffff, RZ, 0xc0, !PT ;  /* 0x0000ffff00067812 */ /* 0x001fe200078ec0ff */
[----:B------:R-:W-:Y:S01]  /*4630*/  @!P0 IMAD.MOV.U32 R6, RZ, RZ, -0x1 ;  /* 0xffffffffff068424 */ /* 0x000fe200078e00ff */
[----:B------:R-:W-:Y:S06]  /*4640*/  RET.REL.NODEC R4 `(_Z20tc_mxfp8_gemm_kernelPKhPKfS0_S2_Pfiii) ;  /* 0xffffffb8046c7950 */ /* 0x000fec0003c3ffff */
.L_x_48:
[----:B------:R-:W-:-:S00]  /*4650*/  BRA `(.L_x_48) ;  /* 0xfffffffc00fc7947 */ /* 0x000fc0000383ffff */
[----:B------:R-:W-:-:S00]  /*4660*/  NOP ;  /* 0x0000000000007918 */ /* 0x000fc00000000000 */
        /* <DEDUP_REMOVED lines=9> */
.L_x_54:


//--------------------- .text._Z23naive_mxfp8_gemm_kernelPKhPKfS0_S2_Pfiii --------------------------
	.section	.text._Z23naive_mxfp8_gemm_kernelPKhPKfS0_S2_Pfiii,"ax",@progbits
	.align	128
        .global         _Z23naive_mxfp8_gemm_kernelPKhPKfS0_S2_Pfiii
        .type           _Z23naive_mxfp8_gemm_kernelPKhPKfS0_S2_Pfiii,@function
        .size           _Z23naive_mxfp8_gemm_kernelPKhPKfS0_S2_Pfiii,(.L_x_56 - _Z23naive_mxfp8_gemm_kernelPKhPKfS0_S2_Pfiii)
        .other          _Z23naive_mxfp8_gemm_kernelPKhPKfS0_S2_Pfiii,@"STO_CUDA_ENTRY STV_DEFAULT"
_Z23naive_mxfp8_gemm_kernelPKhPKfS0_S2_Pfiii:
.text._Z23naive_mxfp8_gemm_kernelPKhPKfS0_S2_Pfiii:
[----:B------:R-:W-:Y:S01]  /*0000*/  LDC R1, c[0x0][0x37c] ;  /* 0x0000df00ff017b82 */ /* 0x000fe20000000800 */
[----:B------:R-:W0:Y:S07]  /*0010*/  S2R R5, SR_TID.X ;  /* 0x0000000000057919 */ /* 0x000e2e0000002100 */
[----:B------:R-:W1:Y:S01]  /*0020*/  LDC R19, c[0x0][0x364] ;  /* 0x0000d900ff137b82 */ /* 0x000e620000000800 */
[----:B------:R-:W1:Y:S07]  /*0030*/  S2R R4, SR_TID.Y ;  /* 0x0000000000047919 */ /* 0x000e6e0000002200 */
[----:B------:R-:W0:Y:S08]  /*0040*/  S2UR UR5, SR_CTAID.X ;  /* 0x00000000000579c3 */ /* 0x000e300000002500 */
[----:B------:R-:W0:Y:S08]  /*0050*/  LDC R0, c[0x0][0x360] ;  /* 0x0000d800ff007b82 */ /* 0x000e300000000800 */
[----:B------:R-:W1:Y:S08]  /*0060*/  S2UR UR4, SR_CTAID.Y ;  /* 0x00000000000479c3 */ /* 0x000e700000002600 */
[----:B------:R-:W2:Y:S01]  /*0070*/  LDC.64 R2, c[0x0][0x3a8] ;  /* 0x0000ea00ff027b82 */ /* 0x000ea20000000a00 */
[----:B0-----:R-:W-:-:S02]  /*0080*/  IMAD R0, R0, UR5, R5 ;  /* 0x0000000500007c24 */ /* 0x001fc4000f8e0205 */
[----:B-1----:R-:W-:-:S03]  /*0090*/  IMAD R19, R19, UR4, R4 ;  /* 0x0000000413137c24 */ /* 0x002fc6000f8e0204 */
[----:B--2---:R-:W-:-:S04]  /*00a0*/  ISETP.GE.AND P0, PT, R0, R3, PT ;  /* 0x000000030000720c */ /* 0x004fc80003f06270 */
[----:B------:R-:W-:-:S13]  /*00b0*/  ISETP.GE.OR P0, PT, R19, R2, P0 ;  /* 0x000000021300720c */ /* 0x000fda0000706670 */
[----:B------:R-:W-:Y:S05]  /*00c0*/  @P0 EXIT ;  /* 0x000000000000094d */ /* 0x000fea0003800000 */
[----:B------:R-:W0:Y:S01]  /*00d0*/  LDCU UR6, c[0x0][0x3b0] ;  /* 0x00007600ff0677ac */ /* 0x000e220008000800 */
[----:B------:R-:W-:Y:S01]  /*00e0*/  HFMA2 R24, -RZ, RZ, 0, 0 ;  /* 0x00000000ff187431 */ /* 0x000fe200000001ff */
[----:B------:R-:W1:Y:S01]  /*00f0*/  LDCU.64 UR10, c[0x0][0x358] ;  /* 0x00006b00ff0a77ac */ /* 0x000e620008000a00 */
[----:B0-----:R-:W-:-:S09]  /*0100*/  UISETP.GE.AND UP0, UPT, UR6, 0x1, UPT ;  /* 0x000000010600788c */ /* 0x001fd2000bf06270 */
[----:B-1----:R-:W-:Y:S05]  /*0110*/  BRA.U !UP0, `(.L_x_49) ;  /* 0x0000000908807547 */ /* 0x002fea000b800000 */
[----:B------:R-:W-:Y:S02]  /*0120*/  UISETP.GE.U32.AND UP0, UPT, UR6, 0x4, UPT ;  /* 0x000000040600788c */ /* 0x000fe4000bf06070 */
[----:B------:R-:W-:Y:S01]  /*0130*/  IMAD R21, R19, UR6, RZ ;  /* 0x0000000613157c24 */ /* 0x000fe2000f8e02ff */
[----:B------:R-:W-:Y:S01]  /*0140*/  USHF.R.U32.HI UR4, URZ, 0x5, UR6 ;  /* 0x00000005ff047899 */ /* 0x000fe20008011606 */
[----:B------:R-:W-:Y:S01]  /*0150*/  MOV R24, RZ ;  /* 0x000000ff00187202 */ /* 0x000fe20000000f00 */
[----:B------:R-:W-:-:S04]  /*0160*/  ULOP3.LUT UR7, UR6, 0x3, URZ, 0xc0, !UPT ;  /* 0x0000000306077892 */ /* 0x000fc8000f8ec0ff */
[----:B------:R-:W-:Y:S01]  /*0170*/  IMAD R18, R19, UR4, RZ ;  /* 0x0000000413127c24 */ /* 0x000fe2000f8e02ff */
[----:B------:R-:W-:Y:S01]  /*0180*/  UMOV UR4, URZ ;  /* 0x000000ff00047c82 */ /* 0x000fe20008000000 */
[----:B------:R-:W-:Y:S06]  /*0190*/  BRA.U !UP0, `(.L_x_50) ;  /* 0x00000005081c7547 */ /* 0x000fec000b800000 */
[----:B------:R-:W0:Y:S01]  /*01a0*/  LDCU.64 UR8, c[0x0][0x380] ;  /* 0x00007000ff0877ac */ /* 0x000e220008000a00 */
[----:B------:R-:W1:Y:S01]  /*01b0*/  LDC.64 R4, c[0x0][0x388] ;  /* 0x0000e200ff047b82 */ /* 0x000e620000000a00 */
[----:B------:R-:W-:Y:S01]  /*01c0*/  SHF.R.S32.HI R23, RZ, 0x1f, R3 ;  /* 0x0000001fff177819 */ /* 0x000fe20000011403 */
[----:B------:R-:W-:Y:S01]  /*01d0*/  ULOP3.LUT UR5, UR6, 0x7ffffffc, URZ, 0xc0, !UPT ;  /* 0x7ffffffc06057892 */ /* 0x000fe2000f8ec0ff */
[----:B------:R-:W-:Y:S01]  /*01e0*/  MOV R24, RZ ;  /* 0x000000ff00187202 */ /* 0x000fe20000000f00 */
[----:B------:R-:W2:Y:S01]  /*01f0*/  LDCU.64 UR12, c[0x0][0x390] ;  /* 0x00007200ff0c77ac */ /* 0x000ea20008000a00 */
[----:B------:R-:W-:-:S03]  /*0200*/  MOV R2, R0 ;  /* 0x0000000000027202 */ /* 0x000fc60000000f00 */
[----:B------:R-:W3:Y:S01]  /*0210*/  LDC.64 R6, c[0x0][0x398] ;  /* 0x0000e600ff067b82 */ /* 0x000ee20000000a00 */
[----:B------:R-:W-:Y:S01]  /*0220*/  UMOV UR4, URZ ;  /* 0x000000ff00047c82 */ /* 0x000fe20008000000 */
[----:B0-----:R-:W-:Y:S01]  /*0230*/  IADD3.X R8, P0, PT, R21, UR8, RZ, PT, !PT ;  /* 0x0000000815087c10 */ /* 0x001fe2000bf1e4ff */
[----:B------:R-:W-:-:S03]  /*0240*/  UIADD3 UR8, UPT, UPT, -UR5, URZ, URZ ;  /* 0x000000ff05087290 */ /* 0x000fc6000fffe1ff */
[----:B------:R-:W-:-:S09]  /*0250*/  IADD3.X R9, PT, PT, RZ, UR9, RZ, P0, !PT ;  /* 0x00000009ff097c10 */ /* 0x000fd200087fe4ff */
.L_x_51:
[C---:B--2---:R-:W-:Y:S01]  /*0260*/  IADD3 R16, P0, PT, R2.reuse, UR12, RZ ;  /* 0x0000000c02107c10 */ /* 0x044fe2000ff1e0ff */
[----:B------:R-:W2:Y:S03]  /*0270*/  LDG.E.U8.CONSTANT R25, desc[UR10][R8.64+-0x1] ;  /* 0xffffff0a08197981 */ /* 0x000ea6000c1e9100 */
[----:B------:R-:W-:Y:S01]  /*0280*/  LEA.HI.X.SX32 R17, R2, UR13, 0x1, P0 ;  /* 0x0000000d02117c11 */ /* 0x000fe200080f0eff */
[----:B------:R-:W4:Y:S01]  /*0290*/  LDG.E.U8.CONSTANT R22, desc[UR10][R8.64] ;  /* 0x0000000a08167981 */ /* 0x000f22000c1e9100 */
[----:B------:R-:W-:-:S03]  /*02a0*/  IADD3 R12, P0, PT, R16, R3, RZ ;  /* 0x00000003100c7210 */ /* 0x000fc60007f1e0ff */
[----:B------:R0:W5:Y:S02]  /*02b0*/  LDG.E.U8.CONSTANT R20, desc[UR10][R16.64] ;  /* 0x0000000a10147981 */ /* 0x000164000c1e9100 */
[C---:B------:R-:W-:Y:S01]  /*02c0*/  IMAD.X R13, R23.reuse, 0x1, R17, P0 ;  /* 0x00000001170d7824 */ /* 0x040fe200000e0611 */
[----:B------:R-:W-:Y:S01]  /*02d0*/  IADD3 R10, P0, PT, R12, R3, RZ ;  /* 0x000000030c0a7210 */ /* 0x000fe20007f1e0ff */
[----:B------:R-:W4:Y:S03]  /*02e0*/  LDG.E.U8.CONSTANT R26, desc[UR10][R8.64+0x1] ;  /* 0x0000010a081a7981 */ /* 0x000f26000c1e9100 */
[----:B------:R-:W-:Y:S01]  /*02f0*/  IADD3.X R11, PT, PT, R23, R13, RZ, P0, !PT ;  /* 0x0000000d170b7210 */ /* 0x000fe200007fe4ff */
[----:B------:R3:W4:Y:S01]  /*0300*/  LDG.E.U8.CONSTANT R27, desc[UR10][R12.64] ;  /* 0x0000000a0c1b7981 */ /* 0x000722000c1e9100 */
[----:B------:R-:W-:-:S03]  /*0310*/  IADD3 R14, P0, PT, R10, R3, RZ ;  /* 0x000000030a0e7210 */ /* 0x000fc60007f1e0ff */
[----:B------:R-:W4:Y:S01]  /*0320*/  LDG.E.U8.CONSTANT R10, desc[UR10][R10.64] ;  /* 0x0000000a0a0a7981 */ /* 0x000f22000c1e9100 */
[----:B------:R-:W-:-:S03]  /*0330*/  IADD3.X R15, PT, PT, R23, R11, RZ, P0, !PT ;  /* 0x0000000b170f7210 */ /* 0x000fc600007fe4ff */
[----:B------:R3:W4:Y:S04]  /*0340*/  LDG.E.U8.CONSTANT R28, desc[UR10][R8.64+0x2] ;  /* 0x0000020a081c7981 */ /* 0x000728000c1e9100 */
[----:B------:R4:W4:Y:S01]  /*0350*/  LDG.E.U8.CONSTANT R14, desc[UR10][R14.64] ;  /* 0x0000000a0e0e7981 */ /* 0x000922000c1e9100 */
[----:B------:R-:W-:-:S06]  /*0360*/  USHF.R.U32.HI UR9, URZ, 0x5, UR4 ;  /* 0x00000005ff097899 */ /* 0x000fcc0008011604 */
[----:B0-----:R-:W-:Y:S01]  /*0370*/  IADD3 R17, PT, PT, R18, UR9, RZ ;  /* 0x0000000912117c10 */ /* 0x001fe2000fffe0ff */
[----:B------:R-:W-:-:S04]  /*0380*/  IMAD R29, R3, UR9, R0 ;  /* 0x00000009031d7c24 */ /* 0x000fc8000f8e0200 */
[----:B-1----:R-:W-:-:S04]  /*0390*/  IMAD.WIDE.U32 R16, R17, 0x4, R4 ;  /* 0x0000000411107825 */ /* 0x002fc800078e0004 */
[----:B---3--:R-:W-:Y:S02]  /*03a0*/  IMAD.WIDE R12, R29, 0x4, R6 ;  /* 0x000000041d0c7825 */ /* 0x008fe400078e0206 */
[----:B------:R0:W3:Y:S04]  /*03b0*/  LDG.E.CONSTANT R16, desc[UR10][R16.64] ;  /* 0x0000000a10107981 */ /* 0x0000e8000c1e9900 */
[----:B------:R1:W3:Y:S01]  /*03c0*/  LDG.E.CONSTANT R12, desc[UR10][R12.64] ;  /* 0x0000000a0c0c7981 */ /* 0x0002e2000c1e9900 */
[----:B------:R-:W-:-:S04]  /*03d0*/  UIADD3 UR8, UPT, UPT, UR8, 0x4, URZ ;  /* 0x0000000408087890 */ /* 0x000fc8000fffe0ff */
[----:B------:R-:W-:Y:S01]  /*03e0*/  UISETP.NE.AND UP0, UPT, UR8, URZ, UPT ;  /* 0x000000ff0800728c */ /* 0x000fe2000bf05270 */
[----:B------:R-:W-:Y:S02]  /*03f0*/  IADD3 R8, P0, PT, R8, 0x4, RZ ;  /* 0x0000000408087810 */ /* 0x000fe40007f1e0ff */
[----:B------:R-:W-:Y:S02]  /*0400*/  LEA R2, R3, R2, 0x2 ;  /* 0x0000000203027211 */ /* 0x000fe400078e10ff */
[----:B------:R-:W-:Y:S01]  /*0410*/  IADD3.X R9, PT, PT, RZ, R9, RZ, P0, !PT ;  /* 0x00000009ff097210 */ /* 0x000fe200007fe4ff */
[----:B------:R-:W-:Y:S01]  /*0420*/  UIADD3 UR4, UPT, UPT, UR4, 0x4, URZ ;  /* 0x0000000404047890 */ /* 0x000fe2000fffe0ff */
[----:B--2---:R-:W-:Y:S01]  /*0430*/  SHF.L.U32 R11, R25, 0x2, RZ ;  /* 0x00000002190b7819 */ /* 0x004fe200000006ff */
[----:B-----5:R-:W-:-:S05]  /*0440*/  IMAD.SHL.U32 R20, R20, 0x4, RZ ;  /* 0x0000000414147824 */ /* 0x020fca00078e00ff */
[----:B------:R-:W3:Y:S01]  /*0450*/  LDC R11, c[0x3][R11] ;  /* 0x00c000000b0b7b82 */ /* 0x000ee20000000800 */
[----:B----4-:R-:W-:Y:S02]  /*0460*/  SHF.L.U32 R22, R22, 0x2, RZ ;  /* 0x0000000216167819 */ /* 0x010fe400000006ff */
[----:B------:R-:W-:-:S05]  /*0470*/  SHF.L.U32 R25, R27, 0x2, RZ ;  /* 0x000000021b197819 */ /* 0x000fca00000006ff */
[----:B------:R-:W2:Y:S01]  /*0480*/  LDC R15, c[0x3][R20] ;  /* 0x00c00000140f7b82 */ /* 0x000ea20000000800 */
[----:B0-----:R-:W-:Y:S02]  /*0490*/  SHF.L.U32 R17, R26, 0x2, RZ ;  /* 0x000000021a117819 */ /* 0x001fe400000006ff */
[----:B------:R-:W-:-:S05]  /*04a0*/  SHF.L.U32 R26, R10, 0x2, RZ ;  /* 0x000000020a1a7819 */ /* 0x000fca00000006ff */
[----:B------:R-:W0:Y:S01]  /*04b0*/  LDC R27, c[0x3][R22] ;  /* 0x00c00000161b7b82 */ /* 0x000e220000000800 */
[----:B------:R-:W-:Y:S01]  /*04c0*/  SHF.L.U32 R28, R28, 0x2, RZ ;  /* 0x000000021c1c7819 */ /* 0x000fe200000006ff */
[----:B------:R-:W-:-:S06]  /*04d0*/  IMAD.SHL.U32 R10, R14, 0x4, RZ ;  /* 0x000000040e0a7824 */ /* 0x000fcc00078e00ff */
[----:B------:R-:W4:Y:S08]  /*04e0*/  LDC R25, c[0x3][R25] ;  /* 0x00c0000019197b82 */ /* 0x000f300000000800 */
[----:B------:R-:W5:Y:S08]  /*04f0*/  LDC R17, c[0x3][R17] ;  /* 0x00c0000011117b82 */ /* 0x000f700000000800 */
[----:B-1----:R-:W1:Y:S08]  /*0500*/  LDC R13, c[0x3][R26] ;  /* 0x00c000001a0d7b82 */ /* 0x002e700000000800 */
[----:B------:R-:W1:Y:S08]  /*0510*/  LDC R10, c[0x3][R10] ;  /* 0x00c000000a0a7b82 */ /* 0x000e700000000800 */
[----:B------:R-:W1:Y:S01]  /*0520*/  LDC R29, c[0x3][R28] ;  /* 0x00c000001c1d7b82 */ /* 0x000e620000000800 */
[----:B---3--:R-:W-:Y:S01]  /*0530*/  FMUL R14, R11, R16 ;  /* 0x000000100b0e7220 */ /* 0x008fe20000400000 */
[----:B--2---:R-:W-:-:S04]  /*0540*/  FMUL R15, R15, R12 ;  /* 0x0000000c0f0f7220 */ /* 0x004fc80000400000 */
[----:B------:R-:W-:Y:S01]  /*0550*/  FFMA R14, R14, R15, R24 ;  /* 0x0000000f0e0e7223 */ /* 0x000fe20000000018 */
[----:B0-----:R-:W-:Y:S01]  /*0560*/  FMUL R27, R16, R27 ;  /* 0x0000001b101b7220 */ /* 0x001fe20000400000 */
[----:B----4-:R-:W-:-:S04]  /*0570*/  FMUL R15, R12, R25 ;  /* 0x000000190c0f7220 */ /* 0x010fc80000400000 */
[----:B------:R-:W-:Y:S01]  /*0580*/  FFMA R14, R27, R15, R14 ;  /* 0x0000000f1b0e7223 */ /* 0x000fe2000000000e */
[----:B-----5:R-:W-:Y:S01]  /*0590*/  FMUL R15, R16, R17 ;  /* 0x00000011100f7220 */ /* 0x020fe20000400000 */
[----:B-1----:R-:W-:-:S04]  /*05a0*/  FMUL R13, R12, R13 ;  /* 0x0000000d0c0d7220 */ /* 0x002fc80000400000 */
[----:B------:R-:W-:Y:S01]  /*05b0*/  FFMA R13, R15, R13, R14 ;  /* 0x0000000d0f0d7223 */ /* 0x000fe2000000000e */
[----:B------:R-:W-:Y:S01]  /*05c0*/  FMUL R12, R12, R10 ;  /* 0x0000000a0c0c7220 */ /* 0x000fe20000400000 */
[----:B------:R-:W-:-:S04]  /*05d0*/  FMUL R16, R16, R29 ;  /* 0x0000001d10107220 */ /* 0x000fc80000400000 */
[----:B------:R-:W-:Y:S01]  /*05e0*/  FFMA R24, R16, R12, R13 ;  /* 0x0000000c10187223 */ /* 0x000fe2000000000d */
[----:B------:R-:W-:Y:S06]  /*05f0*/  BRA.U UP0, `(.L_x_51) ;  /* 0xfffffffd00187547 */ /* 0x000fec000b83ffff */
[----:B------:R-:W-:-:S05]  /*0600*/  UMOV UR4, UR5 ;  /* 0x0000000500047c82 */ /* 0x000fca0008000000 */
.L_x_50:
[----:B------:R-:W-:-:S09]  /*0610*/  UISETP.NE.AND UP0, UPT, UR7, URZ, UPT ;  /* 0x000000ff0700728c */ /* 0x000fd2000bf05270 */
[----:B------:R-:W-:Y:S05]  /*0620*/  BRA.U !UP0, `(.L_x_49) ;  /* 0x00000005083c7547 */ /* 0x000fea000b800000 */
[----:B------:R-:W-:Y:S02]  /*0630*/  UISETP.NE.AND UP0, UPT, UR7, 0x1, UPT ;  /* 0x000000010700788c */ /* 0x000fe4000bf05270 */
[----:B------:R-:W-:-:S04]  /*0640*/  ULOP3.LUT UR5, UR6, 0x1, URZ, 0xc0, !UPT ;  /* 0x0000000106057892 */ /* 0x000fc8000f8ec0ff */
[----:B------:R-:W-:-:S03]  /*0650*/  UISETP.NE.U32.AND UP1, UPT, UR5, 0x1, UPT ;  /* 0x000000010500788c */ /* 0x000fc6000bf25070 */
[----:B------:R-:W-:Y:S08]  /*0660*/  BRA.U !UP0, `(.L_x_52) ;  /* 0x0000000108c07547 */ /* 0x000ff0000b800000 */
[----:B------:R-:W0:Y:S01]  /*0670*/  LDC.64 R16, c[0x0][0x380] ;  /* 0x0000e000ff107b82 */ /* 0x000e220000000a00 */
[----:B------:R-:W1:Y:S01]  /*0680*/  LDCU.64 UR6, c[0x0][0x390] ;  /* 0x00007200ff0677ac */ /* 0x000e620008000a00 */
[----:B------:R-:W-:Y:S01]  /*0690*/  IADD3 R9, PT, PT, R21, UR4, RZ ;  /* 0x0000000415097c10 */ /* 0x000fe2000fffe0ff */
[----:B------:R-:W-:-:S05]  /*06a0*/  IMAD R2, R3, UR4, R0 ;  /* 0x0000000403027c24 */ /* 0x000fca000f8e0200 */
[----:B------:R-:W2:Y:S08]  /*06b0*/  LDC.64 R10, c[0x0][0x388] ;  /* 0x0000e200ff0a7b82 */ /* 0x000eb00000000a00 */
[----:B------:R-:W3:Y:S01]  /*06c0*/  LDC.64 R4, c[0x0][0x398] ;  /* 0x0000e600ff047b82 */ /* 0x000ee20000000a00 */
[----:B-1----:R-:W-:-:S04]  /*06d0*/  IADD3 R6, P1, PT, R2, UR6, RZ ;  /* 0x0000000602067c10 */ /* 0x002fc8000ff3e0ff */
[----:B------:R-:W-:Y:S02]  /*06e0*/  LEA.HI.X.SX32 R7, R2, UR7, 0x1, P1 ;  /* 0x0000000702077c11 */ /* 0x000fe400088f0eff */
[----:B0-----:R-:W-:Y:S02]  /*06f0*/  IADD3 R8, P0, PT, R9, R16, RZ ;  /* 0x0000001009087210 */ /* 0x001fe40007f1e0ff */
[----:B------:R-:W-:Y:S01]  /*0700*/  IADD3 R16, P2, P3, R16, UR4, R21 ;  /* 0x0000000410107c10 */ /* 0x000fe2000fb5e015 */
[----:B------:R2:W4:Y:S02]  /*0710*/  LDG.E.U8.CONSTANT R2, desc[UR10][R6.64] ;  /* 0x0000000a06027981 */ /* 0x000524000c1e9100 */
[----:B------:R-:W-:Y:S01]  /*0720*/  IMAD.X R9, RZ, RZ, R17, P0 ;  /* 0x000000ffff097224 */ /* 0x000fe200000e0611 */
[----:B------:R-:W-:Y:S02]  /*0730*/  IADD3 R14, P0, PT, R6, R3, RZ ;  /* 0x00000003060e7210 */ /* 0x000fe40007f1e0ff */
[----:B------:R-:W-:-:S02]  /*0740*/  IADD3.X R17, PT, PT, RZ, R17, RZ, P2, P3 ;  /* 0x00000011ff117210 */ /* 0x000fc400017e64ff */
[----:B------:R-:W-:Y:S01]  /*0750*/  LEA.HI.X.SX32 R15, R3, R7, 0x1, P0 ;  /* 0x00000007030f7211 */ /* 0x000fe200000f0eff */
[----:B------:R3:W5:Y:S04]  /*0760*/  LDG.E.U8.CONSTANT R12, desc[UR10][R8.64] ;  /* 0x0000000a080c7981 */ /* 0x000768000c1e9100 */
[----:B------:R-:W5:Y:S04]  /*0770*/  LDG.E.U8.CONSTANT R13, desc[UR10][R16.64+0x1] ;  /* 0x0000010a100d7981 */ /* 0x000f68000c1e9100 */
[----:B------:R0:W5:Y:S01]  /*0780*/  LDG.E.U8.CONSTANT R14, desc[UR10][R14.64] ;  /* 0x0000000a0e0e7981 */ /* 0x000162000c1e9100 */
[----:B------:R-:W-:-:S02]  /*0790*/  USHF.R.U32.HI UR6, URZ, 0x5, UR4 ;  /* 0x00000005ff067899 */ /* 0x000fc40008011604 */
[----:B------:R-:W-:-:S04]  /*07a0*/  UIADD3 UR5, UPT, UPT, UR4, 0x1, URZ ;  /* 0x0000000104057890 */ /* 0x000fc8000fffe0ff */
[----:B------:R-:W-:Y:S01]  /*07b0*/  USHF.R.U32.HI UR5, URZ, 0x5, UR5 ;  /* 0x00000005ff057899 */ /* 0x000fe20008011605 */
[----:B------:R-:W-:Y:S01]  /*07c0*/  IADD3 R23, PT, PT, R18, UR6, RZ ;  /* 0x0000000612177c10 */ /* 0x000fe2000fffe0ff */
[----:B------:R-:W-:-:S04]  /*07d0*/  IMAD R25, R3, UR6, R0 ;  /* 0x0000000603197c24 */ /* 0x000fc8000f8e0200 */
[----:B------:R-:W-:Y:S01]  /*07e0*/  IADD3 R27, PT, PT, R18, UR5, RZ ;  /* 0x00000005121b7c10 */ /* 0x000fe2000fffe0ff */
[----:B--2---:R-:W-:-:S04]  /*07f0*/  IMAD.WIDE.U32 R6, R23, 0x4, R10 ;  /* 0x0000000417067825 */ /* 0x004fc800078e000a */
[----:B---3--:R-:W-:Y:S02]  /*0800*/  IMAD.WIDE R8, R25, 0x4, R4 ;  /* 0x0000000419087825 */ /* 0x008fe400078e0204 */
[----:B------:R-:W2:Y:S02]  /*0810*/  LDG.E.CONSTANT R6, desc[UR10][R6.64] ;  /* 0x0000000a06067981 */ /* 0x000ea4000c1e9900 */
[----:B0-----:R-:W-:Y:S02]  /*0820*/  IMAD R15, R3, UR5, R0 ;  /* 0x00000005030f7c24 */ /* 0x001fe4000f8e0200 */
[----:B------:R-:W-:Y:S01]  /*0830*/  IMAD.WIDE.U32 R10, R27, 0x4, R10 ;  /* 0x000000041b0a7825 */ /* 0x000fe200078e000a */
[----:B------:R-:W3:Y:S03]  /*0840*/  LDG.E.CONSTANT R8, desc[UR10][R8.64] ;  /* 0x0000000a08087981 */ /* 0x000ee6000c1e9900 */
[----:B------:R-:W-:-:S02]  /*0850*/  IMAD.WIDE R4, R15, 0x4, R4 ;  /* 0x000000040f047825 */ /* 0x000fc400078e0204 */
[----:B------:R-:W2:Y:S04]  /*0860*/  LDG.E.CONSTANT R11, desc[UR10][R10.64] ;  /* 0x0000000a0a0b7981 */ /* 0x000ea8000c1e9900 */
[----:B------:R-:W2:Y:S01]  /*0870*/  LDG.E.CONSTANT R5, desc[UR10][R4.64] ;  /* 0x0000000a04057981 */ /* 0x000ea2000c1e9900 */
[----:B------:R-:W-:Y:S01]  /*0880*/  UIADD3 UR4, UPT, UPT, UR4, 0x2, URZ ;  /* 0x0000000204047890 */ /* 0x000fe2000fffe0ff */
[----:B----4-:R-:W-:-:S04]  /*0890*/  SHF.L.U32 R2, R2, 0x2, RZ ;  /* 0x0000000202027819 */ /* 0x010fc800000006ff */
[----:B------:R-:W3:Y:S01]  /*08a0*/  LDC R15, c[0x3][R2] ;  /* 0x00c00000020f7b82 */ /* 0x000ee20000000800 */
[----:B-----5:R-:W-:Y:S02]  /*08b0*/  SHF.L.U32 R12, R12, 0x2, RZ ;  /* 0x000000020c0c7819 */ /* 0x020fe400000006ff */
[----:B------:R-:W-:-:S05]  /*08c0*/  SHF.L.U32 R16, R13, 0x2, RZ ;  /* 0x000000020d107819 */ /* 0x000fca00000006ff */
[----:B------:R-:W2:Y:S01]  /*08d0*/  LDC R13, c[0x3][R12] ;  /* 0x00c000000c0d7b82 */ /* 0x000ea20000000800 */
[----:B------:R-:W-:-:S07]  /*08e0*/  IMAD.SHL.U32 R14, R14, 0x4, RZ ;  /* 0x000000040e0e7824 */ /* 0x000fce00078e00ff */
[----:B------:R-:W0:Y:S08]  /*08f0*/  LDC R16, c[0x3][R16] ;  /* 0x00c0000010107b82 */ /* 0x000e300000000800 */
[----:B------:R-:W1:Y:S01]  /*0900*/  LDC R14, c[0x3][R14] ;  /* 0x00c000000e0e7b82 */ /* 0x000e620000000800 */
[----:B---3--:R-:W-:Y:S01]  /*0910*/  FMUL R8, R15, R8 ;  /* 0x000000080f087220 */ /* 0x008fe20000400000 */
[----:B--2---:R-:W-:-:S04]  /*0920*/  FMUL R13, R13, R6 ;  /* 0x000000060d0d7220 */ /* 0x004fc80000400000 */
[----:B------:R-:W-:Y:S01]  /*0930*/  FFMA R8, R13, R8, R24 ;  /* 0x000000080d087223 */ /* 0x000fe20000000018 */
[----:B0-----:R-:W-:Y:S01]  /*0940*/  FMUL R11, R16, R11 ;  /* 0x0000000b100b7220 */ /* 0x001fe20000400000 */
[----:B-1----:R-:W-:-:S04]  /*0950*/  FMUL R5, R14, R5 ;  /* 0x000000050e057220 */ /* 0x002fc80000400000 */
[----:B------:R-:W-:-:S07]  /*0960*/  FFMA R24, R11, R5, R8 ;  /* 0x000000050b187223 */ /* 0x000fce0000000008 */
.L_x_52:
[----:B------:R-:W-:Y:S05]  /*0970*/  BRA.U UP1, `(.L_x_49) ;  /* 0x0000000101687547 */ /* 0x000fea000b800000 */
[----:B------:R-:W0:Y:S01]  /*0980*/  LDCU.64 UR6, c[0x0][0x380] ;  /* 0x00007000ff0677ac */ /* 0x000e220008000a00 */
[----:B------:R-:W-:Y:S01]  /*0990*/  IMAD R2, R3, UR4, R0 ;  /* 0x0000000403027c24 */ /* 0x000fe2000f8e0200 */
[----:B------:R-:W-:Y:S01]  /*09a0*/  IADD3 R8, PT, PT, R21, UR4, RZ ;  /* 0x0000000415087c10 */ /* 0x000fe2000fffe0ff */
[----:B------:R-:W1:Y:S01]  /*09b0*/  LDC.64 R4, c[0x0][0x388] ;  /* 0x0000e200ff047b82 */ /* 0x000e620000000a00 */
[----:B------:R-:W2:Y:S07]  /*09c0*/  LDCU.64 UR8, c[0x0][0x390] ;  /* 0x00007200ff0877ac */ /* 0x000eae0008000a00 */
[----:B------:R-:W3:Y:S01]  /*09d0*/  LDC.64 R6, c[0x0][0x398] ;  /* 0x0000e600ff067b82 */ /* 0x000ee20000000a00 */
[----:B0-----:R-:W-:-:S02]  /*09e0*/  IADD3 R8, P0, PT, R8, UR6, RZ ;  /* 0x0000000608087c10 */ /* 0x001fc4000ff1e0ff */
[C---:B--2---:R-:W-:Y:S02]  /*09f0*/  IADD3 R10, P1, PT, R2.reuse, UR8, RZ ;  /* 0x00000008020a7c10 */ /* 0x044fe4000ff3e0ff */
[----:B------:R-:W-:Y:S02]  /*0a00*/  IADD3.X R9, PT, PT, RZ, UR7, RZ, P0, !PT ;  /* 0x00000007ff097c10 */ /* 0x000fe400087fe4ff */
[----:B------:R-:W-:-:S03]  /*0a10*/  LEA.HI.X.SX32 R11, R2, UR9, 0x1, P1 ;  /* 0x00000009020b7c11 */ /* 0x000fc600088f0eff */
[----:B------:R-:W2:Y:S04]  /*0a20*/  LDG.E.U8.CONSTANT R8, desc[UR10][R8.64] ;  /* 0x0000000a08087981 */ /* 0x000ea8000c1e9100 */
[----:B------:R-:W4:Y:S01]  /*0a30*/  LDG.E.U8.CONSTANT R10, desc[UR10][R10.64] ;  /* 0x0000000a0a0a7981 */ /* 0x000f22000c1e9100 */
[----:B------:R-:W-:-:S06]  /*0a40*/  USHF.R.U32.HI UR4, URZ, 0x5, UR4 ;  /* 0x00000005ff047899 */ /* 0x000fcc0008011604 */
[----:B------:R-:W-:Y:S01]  /*0a50*/  IADD3 R13, PT, PT, R18, UR4, RZ ;  /* 0x00000004120d7c10 */ /* 0x000fe2000fffe0ff */
[----:B------:R-:W-:-:S04]  /*0a60*/  IMAD R15, R3, UR4, R0 ;  /* 0x00000004030f7c24 */ /* 0x000fc8000f8e0200 */
[----:B-1----:R-:W-:-:S04]  /*0a70*/  IMAD.WIDE.U32 R4, R13, 0x4, R4 ;  /* 0x000000040d047825 */ /* 0x002fc800078e0004 */
[----:B---3--:R-:W-:Y:S02]  /*0a80*/  IMAD.WIDE R6, R15, 0x4, R6 ;  /* 0x000000040f067825 */ /* 0x008fe400078e0206 */
[----:B------:R-:W3:Y:S04]  /*0a90*/  LDG.E.CONSTANT R5, desc[UR10][R4.64] ;  /* 0x0000000a04057981 */ /* 0x000ee8000c1e9900 */
[----:B------:R-:W5:Y:S01]  /*0aa0*/  LDG.E.CONSTANT R7, desc[UR10][R6.64] ;  /* 0x0000000a06077981 */ /* 0x000f62000c1e9900 */
[----:B--2---:R-:W-:Y:S02]  /*0ab0*/  SHF.L.U32 R8, R8, 0x2, RZ ;  /* 0x0000000208087819 */ /* 0x004fe400000006ff */
[----:B----4-:R-:W-:-:S04]  /*0ac0*/  SHF.L.U32 R10, R10, 0x2, RZ ;  /* 0x000000020a0a7819 */ /* 0x010fc800000006ff */
[----:B------:R-:W3:Y:S08]  /*0ad0*/  LDC R8, c[0x3][R8] ;  /* 0x00c0000008087b82 */ /* 0x000ef00000000800 */
[----:B------:R-:W5:Y:S01]  /*0ae0*/  LDC R10, c[0x3][R10] ;  /* 0x00c000000a0a7b82 */ /* 0x000f620000000800 */
[----:B---3--:R-:W-:Y:S01]  /*0af0*/  FMUL R9, R8, R5 ;  /* 0x0000000508097220 */ /* 0x008fe20000400000 */
[----:B-----5:R-:W-:-:S04]  /*0b00*/  FMUL R2, R10, R7 ;  /* 0x000000070a027220 */ /* 0x020fc80000400000 */
[----:B------:R-:W-:-:S07]  /*0b10*/  FFMA R24, R9, R2, R24 ;  /* 0x0000000209187223 */ /* 0x000fce0000000018 */
.L_x_49:
[----:B------:R-:W0:Y:S01]  /*0b20*/  LDC.64 R4, c[0x0][0x3a0] ;  /* 0x0000e800ff047b82 */ /* 0x000e220000000a00 */
[----:B------:R-:W-:-:S04]  /*0b30*/  IMAD R3, R19, R3, R0 ;  /* 0x0000000313037224 */ /* 0x000fc800078e0200 */
[----:B0-----:R-:W-:-:S05]  /*0b40*/  IMAD.WIDE R2, R3, 0x4, R4 ;  /* 0x0000000403027825 */ /* 0x001fca00078e0204 */
[----:B------:R-:W-:Y:S01]  /*0b50*/  STG.E desc[UR10][R2.64], R24 ;  /* 0x0000001802007986 */ /* 0x000fe2000c10190a */
[----:B------:R-:W-:Y:S05]  /*0b60*/  EXIT ;  /* 0x000000000000794d */ /* 0x000fea0003800000 */
.L_x_53:
        /* <DEDUP_REMOVED lines=9> */
.L_x_56:


//--------------------- .nv.shared._Z20tc_mxfp8_gemm_kernelPKhPKfS0_S2_Pfiii --------------------------
	.section	.nv.shared._Z20tc_mxfp8_gemm_kernelPKhPKfS0_S2_Pfiii,"aw",@nobits
	.sectionflags	@""
	.align	16
	.zero		1024


//--------------------- .nv.shared.reserved.0     --------------------------
	.section	.nv.shared.reserved.0,"aw",@nobits
	.weak		__nv_reservedSMEM_offset_0_alias
	.size		__nv_reservedSMEM_offset_0_alias, 0, 64
	.other		__nv_reservedSMEM_offset_0_alias,@"STO_CUDA_RESERVED_SHARED STV_DEFAULT"
__nv_reservedSMEM_offset_0_alias:
	.zero		0
	.zero		64


//--------------------- .nv.shared._Z23naive_mxfp8_gemm_kernelPKhPKfS0_S2_Pfiii --------------------------
	.section	.nv.shared._Z23naive_mxfp8_gemm_kernelPKhPKfS0_S2_Pfiii,"aw",@nobits
	.sectionflags	@""
	.align	16
	.zero		1024


//--------------------- .nv.constant0._Z20tc_mxfp8_gemm_kernelPKhPKfS0_S2_Pfiii --------------------------
	.section	.nv.constant0._Z20tc_mxfp8_gemm_kernelPKhPKfS0_S2_Pfiii,"a",@progbits
	.sectionflags	@""
	.align	4
.nv.constant0._Z20tc_mxfp8_gemm_kernelPKhPKfS0_S2_Pfiii:
	.zero		948


//--------------------- .nv.constant0._Z23naive_mxfp8_gemm_kernelPKhPKfS0_S2_Pfiii --------------------------
	.section	.nv.constant0._Z23naive_mxfp8_gemm_kernelPKhPKfS0_S2_Pfiii,"a",@progbits
	.sectionflags	@""
	.align	4
.nv.constant0._Z23naive_mxfp8_gemm_kernelPKhPKfS0_S2_Pfiii:
	.zero		948


//--------------------- SYMBOLS --------------------------

	.type		.nv.reservedSmem.offset0,@object
	.size		.nv.reservedSmem.offset0,0x4
	.type		.nv.reservedSmem.cap,@object
	.size		.nv.reservedSmem.cap,0x4
